// auto-generated by cutlass_sweep.gemm — config: {"arch": "sm_100", "cluster_m": 2, "cluster_n": 2, "dtype": "e4m3", "stages": 0, "tile_k": 64, "tile_m": 256, "tile_n": 64}
#include "cutlass/cutlass.h"
#include "cutlass/gemm/collective/collective_builder.hpp"
#include "cutlass/gemm/device/gemm_universal_adapter.h"
#include "cutlass/gemm/kernel/gemm_universal.hpp"
#include "cutlass/epilogue/collective/collective_builder.hpp"

using ElemA = cutlass::float_e4m3_t;
using ElemB = cutlass::float_e4m3_t;
using ElemCD = cutlass::float_e4m3_t;
using Acc  = float;
using TileShape    = cute::Shape<cute::_256, cute::_64, cute::_64>;
using ClusterShape = cute::Shape<cute::_2, cute::_2, cute::_1>;

using CollectiveEpilogue = typename cutlass::epilogue::collective::CollectiveBuilder<
    cutlass::arch::Sm100, cutlass::arch::OpClassTensorOp,
    TileShape, ClusterShape,
    cutlass::epilogue::collective::EpilogueTileAuto,
    Acc, Acc,
    ElemCD, cutlass::layout::RowMajor, 128 / cutlass::sizeof_bits<ElemCD>::value,
    ElemCD, cutlass::layout::RowMajor, 128 / cutlass::sizeof_bits<ElemCD>::value,
    cutlass::epilogue::collective::EpilogueScheduleAuto
  >::CollectiveOp;

using CollectiveMainloop = typename cutlass::gemm::collective::CollectiveBuilder<
    cutlass::arch::Sm100, cutlass::arch::OpClassTensorOp,
    ElemA, cutlass::layout::RowMajor, 128 / cutlass::sizeof_bits<ElemA>::value,
    ElemB, cutlass::layout::ColumnMajor, 128 / cutlass::sizeof_bits<ElemB>::value,
    Acc,
    TileShape, ClusterShape,
    cutlass::gemm::collective::StageCountAutoCarveout<static_cast<int>(sizeof(typename CollectiveEpilogue::SharedStorage))>,
    cutlass::gemm::collective::KernelScheduleAuto
  >::CollectiveOp;

using GemmKernel = cutlass::gemm::kernel::GemmUniversal<
    cute::Shape<int,int,int,int>,
    CollectiveMainloop,
    CollectiveEpilogue
>;
using Gemm = cutlass::gemm::device::GemmUniversalAdapter<GemmKernel>;

// Force the device kernel symbol into the cubin without needing a host main.
auto* _anchor = &cutlass::device_kernel<GemmKernel>;


// ===== COMPILED SASS (sm_100a) =====

	.target	sm_100a

	.elftype	@"ET_EXEC"


//--------------------- .note.nv.tkinfo           --------------------------
	.section	.note.nv.tkinfo,"",@"SHT_NOTE"
	.sectionflags	@"SHF_NOTE_NV_TKINFO"
	.tkinfo
        /*0018*/ 	.word	0x00000002
        /*0030*/ 	.string	""
        /*0030*/ 	.string	"ptxas"
        /*0030*/ 	.string	"Cuda compilation tools, release 13.0, V13.0.88"
        /*0030*/ 	.string	"Build cuda_13.0.r13.0/compiler.36424714_0"
        /*0030*/ 	.string	"-arch sm_100a -m 64 "



//--------------------- .note.nv.cuinfo           --------------------------
	.section	.note.nv.cuinfo,"",@"SHT_NOTE"
	.sectionflags	@"SHF_NOTE_NV_CUINFO"
        /*0018*/ 	.short	0x0002
        /*001a*/ 	.short	0x0064
        /*001c*/ 	.short	0x0082
	.zero		2


//--------------------- .nv.info                  --------------------------
	.section	.nv.info,"",@"SHT_CUDA_INFO"
	.align	4


	//----- nvinfo : EIATTR_REGCOUNT
	.align		4
        /*0000*/ 	.byte	0x04, 0x2f
        /*0002*/ 	.short	(.L_19 - .L_18)
	.align		4
.L_18:
        /*0004*/ 	.word	index@(_ZN7cutlass13device_kernelINS_4gemm6kernel13GemmUniversalIN4cute5tupleIJiiiiEEENS1_10collective13CollectiveMmaINS1_35MainloopSm100TmaUmmaWarpSpecializedILi20ELi2ELi4ENS5_IJNS4_1CILi2EEESB_NSA_ILi1EEEEEEEENS5_IJNSA_ILi256EEENSA_ILi64EEESG_EEENS_12float_e4m3_tENS5_IJlSC_lEEESI_SJ_NS4_8TiledMMAINS4_8MMA_AtomIJNS4_10MMA_TraitsINS4_25SM100_MMA_F8F6F4_2x1SM_SSEJSI_SI_fSF_SG_NS4_17integral_constantINS4_4UMMA5MajorELSQ_0EEESR_NSO_INSP_7ScaleInELSS_0EEEST_EEEEEENS4_6LayoutINS5_IJSC_SC_SC_EEENS5_IJNSA_ILi0EEESY_SY_EEEEENS5_IJNS4_10UnderscoreES11_S11_EEEEENS4_28SM100_TMA_2SM_LOAD_MULTICASTENS4_14ComposedLayoutINS4_7SwizzleILi2ELi4ELi3EEENS4_18smem_ptr_flag_bitsILi8EEENSW_INS5_IJNSA_ILi8EEESG_EEENS5_IJSG_SC_EEEEEEEvNS4_8identityENS4_18SM100_TMA_2SM_LOADES1E_vS1F_EENS_8epilogue10collective18CollectiveEpilogueINS1I_23Sm100TmaWarpSpecializedILi1ELi1ELi64ELb0ELb0EEEJNS5_IJNSA_ILi128EEESG_SG_EEENS5_IJNSW_IS1N_SC_EENSW_ISG_SC_EEEEESI_SJ_SI_SJ_NS1I_6fusion15FusionCallbacksIS1M_NS1S_17LinearCombinationISI_fSI_fLNS_15FloatRoundStyleE2EEES1O_S1R_JEEENS4_5SM1004TMEM4LOAD26SM100_TMEM_LOAD_32dp32b64xENS4_13SM90_TMA_LOADES1E_NS4_39AutoVectorizingCopyWithAssumedAlignmentILi128EEENS4_14SM90_TMA_STOREES1E_S24_S24_EEEvvEEEEvNT_6ParamsE)
        /*0008*/ 	.word	0x0000009a


	//----- nvinfo : EIATTR_FRAME_SIZE
	.align		4
.L_19:
        /*000c*/ 	.byte	0x04, 0x11
        /*000e*/ 	.short	(.L_21 - .L_20)
	.align		4
.L_20:
        /*0010*/ 	.word	index@($__internal_2_$__cuda_sm10x_tcgen05_guardrail_trap_unallocated_columns_being_dealloced)
        /*0014*/ 	.word	0x00000000


	//----- nvinfo : EIATTR_FRAME_SIZE
	.align		4
.L_21:
        /*0018*/ 	.byte	0x04, 0x11
        /*001a*/ 	.short	(.L_23 - .L_22)
	.align		4
.L_22:
        /*001c*/ 	.word	index@($__internal_1_$__cuda_sm10x_tcgen05_guardrail_trap_phase_invalid_during_alloc)
        /*0020*/ 	.word	0x00000000


	//----- nvinfo : EIATTR_FRAME_SIZE
	.align		4
.L_23:
        /*0024*/ 	.byte	0x04, 0x11
        /*0026*/ 	.short	(.L_25 - .L_24)
	.align		4
.L_24:
        /*0028*/ 	.word	index@($__internal_0_$__cuda_sm10x_tcgen05_guardrail_trap_col_being_dealloced_not_returned_by_alloc)
        /*002c*/ 	.word	0x00000000


	//----- nvinfo : EIATTR_FRAME_SIZE
	.align		4
.L_25:
        /*0030*/ 	.byte	0x04, 0x11
        /*0032*/ 	.short	(.L_27 - .L_26)
	.align		4
.L_26:
        /*0034*/ 	.word	index@(_ZN7cutlass13device_kernelINS_4gemm6kernel13GemmUniversalIN4cute5tupleIJiiiiEEENS1_10collective13CollectiveMmaINS1_35MainloopSm100TmaUmmaWarpSpecializedILi20ELi2ELi4ENS5_IJNS4_1CILi2EEESB_NSA_ILi1EEEEEEEENS5_IJNSA_ILi256EEENSA_ILi64EEESG_EEENS_12float_e4m3_tENS5_IJlSC_lEEESI_SJ_NS4_8TiledMMAINS4_8MMA_AtomIJNS4_10MMA_TraitsINS4_25SM100_MMA_F8F6F4_2x1SM_SSEJSI_SI_fSF_SG_NS4_17integral_constantINS4_4UMMA5MajorELSQ_0EEESR_NSO_INSP_7ScaleInELSS_0EEEST_EEEEEENS4_6LayoutINS5_IJSC_SC_SC_EEENS5_IJNSA_ILi0EEESY_SY_EEEEENS5_IJNS4_10UnderscoreES11_S11_EEEEENS4_28SM100_TMA_2SM_LOAD_MULTICASTENS4_14ComposedLayoutINS4_7SwizzleILi2ELi4ELi3EEENS4_18smem_ptr_flag_bitsILi8EEENSW_INS5_IJNSA_ILi8EEESG_EEENS5_IJSG_SC_EEEEEEEvNS4_8identityENS4_18SM100_TMA_2SM_LOADES1E_vS1F_EENS_8epilogue10collective18CollectiveEpilogueINS1I_23Sm100TmaWarpSpecializedILi1ELi1ELi64ELb0ELb0EEEJNS5_IJNSA_ILi128EEESG_SG_EEENS5_IJNSW_IS1N_SC_EENSW_ISG_SC_EEEEESI_SJ_SI_SJ_NS1I_6fusion15FusionCallbacksIS1M_NS1S_17LinearCombinationISI_fSI_fLNS_15FloatRoundStyleE2EEES1O_S1R_JEEENS4_5SM1004TMEM4LOAD26SM100_TMEM_LOAD_32dp32b64xENS4_13SM90_TMA_LOADES1E_NS4_39AutoVectorizingCopyWithAssumedAlignmentILi128EEENS4_14SM90_TMA_STOREES1E_S24_S24_EEEvvEEEEvNT_6ParamsE)
        /*0038*/ 	.word	0x00000000


	//----- nvinfo : EIATTR_MIN_STACK_SIZE
	.align		4
.L_27:
        /*003c*/ 	.byte	0x04, 0x12
        /*003e*/ 	.short	(.L_29 - .L_28)
	.align		4
.L_28:
        /*0040*/ 	.word	index@(_ZN7cutlass13device_kernelINS_4gemm6kernel13GemmUniversalIN4cute5tupleIJiiiiEEENS1_10collective13CollectiveMmaINS1_35MainloopSm100TmaUmmaWarpSpecializedILi20ELi2ELi4ENS5_IJNS4_1CILi2EEESB_NSA_ILi1EEEEEEEENS5_IJNSA_ILi256EEENSA_ILi64EEESG_EEENS_12float_e4m3_tENS5_IJlSC_lEEESI_SJ_NS4_8TiledMMAINS4_8MMA_AtomIJNS4_10MMA_TraitsINS4_25SM100_MMA_F8F6F4_2x1SM_SSEJSI_SI_fSF_SG_NS4_17integral_constantINS4_4UMMA5MajorELSQ_0EEESR_NSO_INSP_7ScaleInELSS_0EEEST_EEEEEENS4_6LayoutINS5_IJSC_SC_SC_EEENS5_IJNSA_ILi0EEESY_SY_EEEEENS5_IJNS4_10UnderscoreES11_S11_EEEEENS4_28SM100_TMA_2SM_LOAD_MULTICASTENS4_14ComposedLayoutINS4_7SwizzleILi2ELi4ELi3EEENS4_18smem_ptr_flag_bitsILi8EEENSW_INS5_IJNSA_ILi8EEESG_EEENS5_IJSG_SC_EEEEEEEvNS4_8identityENS4_18SM100_TMA_2SM_LOADES1E_vS1F_EENS_8epilogue10collective18CollectiveEpilogueINS1I_23Sm100TmaWarpSpecializedILi1ELi1ELi64ELb0ELb0EEEJNS5_IJNSA_ILi128EEESG_SG_EEENS5_IJNSW_IS1N_SC_EENSW_ISG_SC_EEEEESI_SJ_SI_SJ_NS1I_6fusion15FusionCallbacksIS1M_NS1S_17LinearCombinationISI_fSI_fLNS_15FloatRoundStyleE2EEES1O_S1R_JEEENS4_5SM1004TMEM4LOAD26SM100_TMEM_LOAD_32dp32b64xENS4_13SM90_TMA_LOADES1E_NS4_39AutoVectorizingCopyWithAssumedAlignmentILi128EEENS4_14SM90_TMA_STOREES1E_S24_S24_EEEvvEEEEvNT_6ParamsE)
        /*0044*/ 	.word	0x00000000
.L_29:


//--------------------- .nv.compat                --------------------------
	.section	.nv.compat,"",@"SHT_CUDA_COMPAT_INFO"
	.align	4
        /*0000*/ 	.byte	0x02, 0x09, 0x01, 0x00, 0x02, 0x02, 0x02, 0x00, 0x02, 0x05, 0x05, 0x00, 0x03, 0x07, 0x01, 0x01
        /*0010*/ 	.byte	0x02, 0x03, 0x01, 0x00, 0x02, 0x06, 0x01, 0x00, 0x04, 0x0b, 0x08, 0x00, 0x09, 0x00, 0x00, 0x00
        /*0020*/ 	.byte	0x00, 0x00, 0x00, 0x00


//--------------------- .nv.info._ZN7cutlass13device_kernelINS_4gemm6kernel13GemmUniversalIN4cute5tupleIJiiiiEEENS1_10collective13CollectiveMmaINS1_35MainloopSm100TmaUmmaWarpSpecializedILi20ELi2ELi4ENS5_IJNS4_1CILi2EEESB_NSA_ILi1EEEEEEEENS5_IJNSA_ILi256EEENSA_ILi64EEESG_EEENS_12float_e4m3_tENS5_IJlSC_lEEESI_SJ_NS4_8TiledMMAINS4_8MMA_AtomIJNS4_10MMA_TraitsINS4_25SM100_MMA_F8F6F4_2x1SM_SSEJSI_SI_fSF_SG_NS4_17integral_constantINS4_4UMMA5MajorELSQ_0EEESR_NSO_INSP_7ScaleInELSS_0EEEST_EEEEEENS4_6LayoutINS5_IJSC_SC_SC_EEENS5_IJNSA_ILi0EEESY_SY_EEEEENS5_IJNS4_10UnderscoreES11_S11_EEEEENS4_28SM100_TMA_2SM_LOAD_MULTICASTENS4_14ComposedLayoutINS4_7SwizzleILi2ELi4ELi3EEENS4_18smem_ptr_flag_bitsILi8EEENSW_INS5_IJNSA_ILi8EEESG_EEENS5_IJSG_SC_EEEEEEEvNS4_8identityENS4_18SM100_TMA_2SM_LOADES1E_vS1F_EENS_8epilogue10collective18CollectiveEpilogueINS1I_23Sm100TmaWarpSpecializedILi1ELi1ELi64ELb0ELb0EEEJNS5_IJNSA_ILi128EEESG_SG_EEENS5_IJNSW_IS1N_SC_EENSW_ISG_SC_EEEEESI_SJ_SI_SJ_NS1I_6fusion15FusionCallbacksIS1M_NS1S_17LinearCombinationISI_fSI_fLNS_15FloatRoundStyleE2EEES1O_S1R_JEEENS4_5SM1004TMEM4LOAD26SM100_TMEM_LOAD_32dp32b64xENS4_13SM90_TMA_LOADES1E_NS4_39AutoVectorizingCopyWithAssumedAlignmentILi128EEENS4_14SM90_TMA_STOREES1E_S24_S24_EEEvvEEEEvNT_6ParamsE --------------------------
	.section	.nv.info._ZN7cutlass13device_kernelINS_4gemm6kernel13GemmUniversalIN4cute5tupleIJiiiiEEENS1_10collective13CollectiveMmaINS1_35MainloopSm100TmaUmmaWarpSpecializedILi20ELi2ELi4ENS5_IJNS4_1CILi2EEESB_NSA_ILi1EEEEEEEENS5_IJNSA_ILi256EEENSA_ILi64EEESG_EEENS_12float_e4m3_tENS5_IJlSC_lEEESI_SJ_NS4_8TiledMMAINS4_8MMA_AtomIJNS4_10MMA_TraitsINS4_25SM100_MMA_F8F6F4_2x1SM_SSEJSI_SI_fSF_SG_NS4_17integral_constantINS4_4UMMA5MajorELSQ_0EEESR_NSO_INSP_7ScaleInELSS_0EEEST_EEEEEENS4_6LayoutINS5_IJSC_SC_SC_EEENS5_IJNSA_ILi0EEESY_SY_EEEEENS5_IJNS4_10UnderscoreES11_S11_EEEEENS4_28SM100_TMA_2SM_LOAD_MULTICASTENS4_14ComposedLayoutINS4_7SwizzleILi2ELi4ELi3EEENS4_18smem_ptr_flag_bitsILi8EEENSW_INS5_IJNSA_ILi8EEESG_EEENS5_IJSG_SC_EEEEEEEvNS4_8identityENS4_18SM100_TMA_2SM_LOADES1E_vS1F_EENS_8epilogue10collective18CollectiveEpilogueINS1I_23Sm100TmaWarpSpecializedILi1ELi1ELi64ELb0ELb0EEEJNS5_IJNSA_ILi128EEESG_SG_EEENS5_IJNSW_IS1N_SC_EENSW_ISG_SC_EEEEESI_SJ_SI_SJ_NS1I_6fusion15FusionCallbacksIS1M_NS1S_17LinearCombinationISI_fSI_fLNS_15FloatRoundStyleE2EEES1O_S1R_JEEENS4_5SM1004TMEM4LOAD26SM100_TMEM_LOAD_32dp32b64xENS4_13SM90_TMA_LOADES1E_NS4_39AutoVectorizingCopyWithAssumedAlignmentILi128EEENS4_14SM90_TMA_STOREES1E_S24_S24_EEEvvEEEEvNT_6ParamsE,"",@"SHT_CUDA_INFO"
	.sectionflags	@""
	.align	4


	//----- nvinfo : EIATTR_CUDA_API_VERSION
	.align		4
        /*0000*/ 	.byte	0x04, 0x37
        /*0002*/ 	.short	(.L_31 - .L_30)
.L_30:
        /*0004*/ 	.word	0x00000082


	//----- nvinfo : EIATTR_KPARAM_INFO
	.align		4
.L_31:
        /*0008*/ 	.byte	0x04, 0x17
        /*000a*/ 	.short	(.L_33 - .L_32)
.L_32:
        /*000c*/ 	.word	0x00000000
        /*0010*/ 	.short	0x0000
        /*0012*/ 	.short	0x0000
        /*0014*/ 	.byte	0x00, 0xf0, 0x01, 0x20


	//----- nvinfo : EIATTR_AT_ENTRY_FRAGMENTS
	.align		4
.L_33:
        /*0018*/ 	.byte	0x04, 0x4f
        /*001a*/ 	.short	(.L_35 - .L_34)


	//   ....[0]....
.L_34:
        /*001c*/ 	.word	0x00000007


	//----- nvinfo : EIATTR_RESERVED_SMEM_USED
	.align		4
.L_35:
        /*0020*/ 	.byte	0x01, 0x41
	.zero		2


	//----- nvinfo : EIATTR_SPARSE_MMA_MASK
	.align		4
        /*0024*/ 	.byte	0x03, 0x50
        /*0026*/ 	.short	0x0000


	//----- nvinfo : EIATTR_TCGEN05_2CTA_USED
	.align		4
        /*0028*/ 	.byte	0x01, 0x52
	.zero		2


	//----- nvinfo : EIATTR_MAXREG_COUNT
	.align		4
        /*002c*/ 	.byte	0x03, 0x1b
        /*002e*/ 	.short	0x00ff


	//----- nvinfo : EIATTR_NUM_BARRIERS
	.align		4
        /*0030*/ 	.byte	0x02, 0x4c
        /*0032*/ 	.byte	0x07
	.zero		1


	//----- nvinfo : EIATTR_EXTERNS
	.align		4
        /*0034*/ 	.byte	0x04, 0x0f
        /*0036*/ 	.short	(.L_37 - .L_36)


	//   ....[0]....
	.align		4
.L_36:
        /*0038*/ 	.word	index@(__assertfail)


	//----- nvinfo : EIATTR_MERCURY_ISA_VERSION
	.align		4
.L_37:
        /*003c*/ 	.byte	0x03, 0x5f
        /*003e*/ 	.short	0x0101


	//----- nvinfo : EIATTR_INT_WARP_WIDE_INSTR_OFFSETS
	.align		4
        /*0040*/ 	.byte	0x04, 0x31
        /*0042*/ 	.short	(.L_39 - .L_38)


	//   ....[0]....
.L_38:
        /*0044*/ 	.word	0x00000fa0


	//   ....[1]....
        /*0048*/ 	.word	0x00001050


	//   ....[2]....
        /*004c*/ 	.word	0x00004d10


	//   ....[3]....
        /*0050*/ 	.word	0x00004d40


	//   ....[4]....
        /*0054*/ 	.word	0x00004d60


	//   ....[5]....
        /*0058*/ 	.word	0x000058a0


	//   ....[6]....
        /*005c*/ 	.word	0x00005950


	//----- nvinfo : EIATTR_COOP_GROUP_MASK_REGIDS
	.align		4
.L_39:
        /*0060*/ 	.byte	0x04, 0x29
        /*0062*/ 	.short	(.L_41 - .L_40)


	//   ....[0]....
.L_40:
        /*0064*/ 	.word	0xffffffff


	//   ....[1]....
        /*0068*/ 	.word	0xffffffff


	//   ....[2]....
        /*006c*/ 	.word	0xffffffff


	//   ....[3]....
        /*0070*/ 	.word	0xffffffff


	//   ....[4]....
        /*0074*/ 	.word	0xffffffff


	//   ....[5]....
        /*0078*/ 	.word	0xffffffff


	//   ....[6]....
        /*007c*/ 	.word	0xffffffff


	//   ....[7]....
        /*0080*/ 	.word	0xffffffff


	//   ....[8]....
        /*0084*/ 	.word	0xffffffff


	//   ....[9]....
        /*0088*/ 	.word	0xffffffff


	//   ....[10]....
        /*008c*/ 	.word	0xffffffff


	//   ....[11]....
        /*0090*/ 	.word	0xffffffff


	//   ....[12]....
        /*0094*/ 	.word	0xffffffff


	//   ....[13]....
        /*0098*/ 	.word	0xffffffff


	//----- nvinfo : EIATTR_COOP_GROUP_INSTR_OFFSETS
	.align		4
.L_41:
        /*009c*/ 	.byte	0x04, 0x28
        /*009e*/ 	.short	(.L_43 - .L_42)


	//   ....[0]....
.L_42:
        /*00a0*/ 	.word	0x000000b0


	//   ....[1]....
        /*00a4*/ 	.word	0x00000510


	//   ....[2]....
        /*00a8*/ 	.word	0x00000910


	//   ....[3]....
        /*00ac*/ 	.word	0x00000a50


	//   ....[4]....
        /*00b0*/ 	.word	0x00000b50


	//   ....[5]....
        /*00b4*/ 	.word	0x00000cc0


	//   ....[6]....
        /*00b8*/ 	.word	0x00000e60


	//   ....[7]....
        /*00bc*/ 	.word	0x000010c0


	//   ....[8]....
        /*00c0*/ 	.word	0x00002400


	//   ....[9]....
        /*00c4*/ 	.word	0x00003bd0


	//   ....[10]....
        /*00c8*/ 	.word	0x000040a0


	//   ....[11]....
        /*00cc*/ 	.word	0x000040d0


	//   ....[12]....
        /*00d0*/ 	.word	0x00004c10


	//   ....[13]....
        /*00d4*/ 	.word	0x00004e20


	//----- nvinfo : EIATTR_VRC_CTA_INIT_COUNT
	.align		4
.L_43:
        /*00d8*/ 	.byte	0x02, 0x4a
        /*00da*/ 	.byte	0x80
	.zero		1


	//----- nvinfo : EIATTR_SYSCALL_OFFSETS
	.align		4
        /*00dc*/ 	.byte	0x04, 0x46
        /*00de*/ 	.short	(.L_45 - .L_44)


	//   ....[0]....
.L_44:
        /*00e0*/ 	.word	0x00006490


	//   ....[1]....
        /*00e4*/ 	.word	0x000065d0


	//   ....[2]....
        /*00e8*/ 	.word	0x00006da0


	//----- nvinfo : EIATTR_MBARRIER_INSTR_OFFSETS
	.align		4
.L_45:
        /*00ec*/ 	.byte	0x04, 0x39
        /*00ee*/ 	.short	(.L_47 - .L_46)


	//   ....[0]....
.L_46:
        /*00f0*/ 	.word	0x00000670
        /*00f4*/ 	.word	0x000000ff
        /*00f8*/ 	.word	0x00000000
        /*00fc*/ 	.short	0x0100
        /*00fe*/ 	.byte	0x04
	.zero		1


	//   ....[1]....
        /*0100*/ 	.word	0x00000680
        /*0104*/ 	.word	0x000000ff
        /*0108*/ 	.word	0x000000a0
        /*010c*/ 	.short	0x0100
        /*010e*/ 	.byte	0x04
	.zero		1


	//   ....[2]....
        /*0110*/ 	.word	0x00000690
        /*0114*/ 	.word	0x000000ff
        /*0118*/ 	.word	0x00000008
        /*011c*/ 	.short	0x0100
        /*011e*/ 	.byte	0x04
	.zero		1


	//   ....[3]....
        /*0120*/ 	.word	0x000006a0
        /*0124*/ 	.word	0x000000ff
        /*0128*/ 	.word	0x000000a8
        /*012c*/ 	.short	0x0100
        /*012e*/ 	.byte	0x04
	.zero		1


	//   ....[4]....
        /*0130*/ 	.word	0x000006b0
        /*0134*/ 	.word	0x000000ff
        /*0138*/ 	.word	0x00000010
        /*013c*/ 	.short	0x0100
        /*013e*/ 	.byte	0x04
	.zero		1


	//   ....[5]....
        /*0140*/ 	.word	0x000006c0
        /*0144*/ 	.word	0x000000ff
        /*0148*/ 	.word	0x000000b0
        /*014c*/ 	.short	0x0100
        /*014e*/ 	.byte	0x04
	.zero		1


	//   ....[6]....
        /*0150*/ 	.word	0x000006d0
        /*0154*/ 	.word	0x000000ff
        /*0158*/ 	.word	0x00000018
        /*015c*/ 	.short	0x0100
        /*015e*/ 	.byte	0x04
	.zero		1


	//   ....[7]....
        /*0160*/ 	.word	0x000006e0
        /*0164*/ 	.word	0x000000ff
        /*0168*/ 	.word	0x000000b8
        /*016c*/ 	.short	0x0100
        /*016e*/ 	.byte	0x04
	.zero		1


	//   ....[8]....
        /*0170*/ 	.word	0x000006f0
        /*0174*/ 	.word	0x000000ff
        /*0178*/ 	.word	0x00000020
        /*017c*/ 	.short	0x0100
        /*017e*/ 	.byte	0x04
	.zero		1


	//   ....[9]....
        /*0180*/ 	.word	0x00000700
        /*0184*/ 	.word	0x000000ff
        /*0188*/ 	.word	0x000000c0
        /*018c*/ 	.short	0x0100
        /*018e*/ 	.byte	0x04
	.zero		1


	//   ....[10]....
        /*0190*/ 	.word	0x00000710
        /*0194*/ 	.word	0x000000ff
        /*0198*/ 	.word	0x00000028
        /*019c*/ 	.short	0x0100
        /*019e*/ 	.byte	0x04
	.zero		1


	//   ....[11]....
        /*01a0*/ 	.word	0x00000720
        /*01a4*/ 	.word	0x000000ff
        /*01a8*/ 	.word	0x000000c8
        /*01ac*/ 	.short	0x0100
        /*01ae*/ 	.byte	0x04
	.zero		1


	//   ....[12]....
        /*01b0*/ 	.word	0x00000730
        /*01b4*/ 	.word	0x000000ff
        /*01b8*/ 	.word	0x00000030
        /*01bc*/ 	.short	0x0100
        /*01be*/ 	.byte	0x04
	.zero		1


	//   ....[13]....
        /*01c0*/ 	.word	0x00000740
        /*01c4*/ 	.word	0x000000ff
        /*01c8*/ 	.word	0x000000d0
        /*01cc*/ 	.short	0x0100
        /*01ce*/ 	.byte	0x04
	.zero		1


	//   ....[14]....
        /*01d0*/ 	.word	0x00000750
        /*01d4*/ 	.word	0x000000ff
        /*01d8*/ 	.word	0x00000038
        /*01dc*/ 	.short	0x0100
        /*01de*/ 	.byte	0x04
	.zero		1


	//   ....[15]....
        /*01e0*/ 	.word	0x00000760
        /*01e4*/ 	.word	0x000000ff
        /*01e8*/ 	.word	0x000000d8
        /*01ec*/ 	.short	0x0100
        /*01ee*/ 	.byte	0x04
	.zero		1


	//   ....[16]....
        /*01f0*/ 	.word	0x00000770
        /*01f4*/ 	.word	0x000000ff
        /*01f8*/ 	.word	0x00000040
        /*01fc*/ 	.short	0x0100
        /*01fe*/ 	.byte	0x04
	.zero		1


	//   ....[17]....
        /*0200*/ 	.word	0x00000780
        /*0204*/ 	.word	0x000000ff
        /*0208*/ 	.word	0x000000e0
        /*020c*/ 	.short	0x0100
        /*020e*/ 	.byte	0x04
	.zero		1


	//   ....[18]....
        /*0210*/ 	.word	0x00000790
        /*0214*/ 	.word	0x000000ff
        /*0218*/ 	.word	0x00000048
        /*021c*/ 	.short	0x0100
        /*021e*/ 	.byte	0x04
	.zero		1


	//   ....[19]....
        /*0220*/ 	.word	0x000007a0
        /*0224*/ 	.word	0x000000ff
        /*0228*/ 	.word	0x000000e8
        /*022c*/ 	.short	0x0100
        /*022e*/ 	.byte	0x04
	.zero		1


	//   ....[20]....
        /*0230*/ 	.word	0x000007b0
        /*0234*/ 	.word	0x000000ff
        /*0238*/ 	.word	0x00000050
        /*023c*/ 	.short	0x0100
        /*023e*/ 	.byte	0x04
	.zero		1


	//   ....[21]....
        /*0240*/ 	.word	0x000007c0
        /*0244*/ 	.word	0x000000ff
        /*0248*/ 	.word	0x000000f0
        /*024c*/ 	.short	0x0100
        /*024e*/ 	.byte	0x04
	.zero		1


	//   ....[22]....
        /*0250*/ 	.word	0x000007d0
        /*0254*/ 	.word	0x000000ff
        /*0258*/ 	.word	0x00000058
        /*025c*/ 	.short	0x0100
        /*025e*/ 	.byte	0x04
	.zero		1


	//   ....[23]....
        /*0260*/ 	.word	0x000007e0
        /*0264*/ 	.word	0x000000ff
        /*0268*/ 	.word	0x000000f8
        /*026c*/ 	.short	0x0100
        /*026e*/ 	.byte	0x04
	.zero		1


	//   ....[24]....
        /*0270*/ 	.word	0x000007f0
        /*0274*/ 	.word	0x000000ff
        /*0278*/ 	.word	0x00000060
        /*027c*/ 	.short	0x0100
        /*027e*/ 	.byte	0x04
	.zero		1


	//   ....[25]....
        /*0280*/ 	.word	0x00000800
        /*0284*/ 	.word	0x000000ff
        /*0288*/ 	.word	0x00000100
        /*028c*/ 	.short	0x0100
        /*028e*/ 	.byte	0x04
	.zero		1


	//   ....[26]....
        /*0290*/ 	.word	0x00000810
        /*0294*/ 	.word	0x000000ff
        /*0298*/ 	.word	0x00000068
        /*029c*/ 	.short	0x0100
        /*029e*/ 	.byte	0x04
	.zero		1


	//   ....[27]....
        /*02a0*/ 	.word	0x00000820
        /*02a4*/ 	.word	0x000000ff
        /*02a8*/ 	.word	0x00000108
        /*02ac*/ 	.short	0x0100
        /*02ae*/ 	.byte	0x04
	.zero		1


	//   ....[28]....
        /*02b0*/ 	.word	0x00000830
        /*02b4*/ 	.word	0x000000ff
        /*02b8*/ 	.word	0x00000070
        /*02bc*/ 	.short	0x0100
        /*02be*/ 	.byte	0x04
	.zero		1


	//   ....[29]....
        /*02c0*/ 	.word	0x00000840
        /*02c4*/ 	.word	0x000000ff
        /*02c8*/ 	.word	0x00000110
        /*02cc*/ 	.short	0x0100
        /*02ce*/ 	.byte	0x04
	.zero		1


	//   ....[30]....
        /*02d0*/ 	.word	0x00000850
        /*02d4*/ 	.word	0x000000ff
        /*02d8*/ 	.word	0x00000078
        /*02dc*/ 	.short	0x0100
        /*02de*/ 	.byte	0x04
	.zero		1


	//   ....[31]....
        /*02e0*/ 	.word	0x00000860
        /*02e4*/ 	.word	0x000000ff
        /*02e8*/ 	.word	0x00000118
        /*02ec*/ 	.short	0x0100
        /*02ee*/ 	.byte	0x04
	.zero		1


	//   ....[32]....
        /*02f0*/ 	.word	0x00000870
        /*02f4*/ 	.word	0x000000ff
        /*02f8*/ 	.word	0x00000080
        /*02fc*/ 	.short	0x0100
        /*02fe*/ 	.byte	0x04
	.zero		1


	//   ....[33]....
        /*0300*/ 	.word	0x00000880
        /*0304*/ 	.word	0x000000ff
        /*0308*/ 	.word	0x00000120
        /*030c*/ 	.short	0x0100
        /*030e*/ 	.byte	0x04
	.zero		1


	//   ....[34]....
        /*0310*/ 	.word	0x00000890
        /*0314*/ 	.word	0x000000ff
        /*0318*/ 	.word	0x00000088
        /*031c*/ 	.short	0x0100
        /*031e*/ 	.byte	0x04
	.zero		1


	//   ....[35]....
        /*0320*/ 	.word	0x000008a0
        /*0324*/ 	.word	0x000000ff
        /*0328*/ 	.word	0x00000128
        /*032c*/ 	.short	0x0100
        /*032e*/ 	.byte	0x04
	.zero		1


	//   ....[36]....
        /*0330*/ 	.word	0x000008b0
        /*0334*/ 	.word	0x000000ff
        /*0338*/ 	.word	0x00000090
        /*033c*/ 	.short	0x0100
        /*033e*/ 	.byte	0x04
	.zero		1


	//   ....[37]....
        /*0340*/ 	.word	0x000008c0
        /*0344*/ 	.word	0x000000ff
        /*0348*/ 	.word	0x00000130
        /*034c*/ 	.short	0x0100
        /*034e*/ 	.byte	0x04
	.zero		1


	//   ....[38]....
        /*0350*/ 	.word	0x000008d0
        /*0354*/ 	.word	0x000000ff
        /*0358*/ 	.word	0x00000098
        /*035c*/ 	.short	0x0100
        /*035e*/ 	.byte	0x04
	.zero		1


	//   ....[39]....
        /*0360*/ 	.word	0x000008e0
        /*0364*/ 	.word	0x000000ff
        /*0368*/ 	.word	0x00000138
        /*036c*/ 	.short	0x0100
        /*036e*/ 	.byte	0x04
	.zero		1


	//   ....[40]....
        /*0370*/ 	.word	0x00000a20
        /*0374*/ 	.word	0x000000ff
        /*0378*/ 	.word	0x00000140
        /*037c*/ 	.short	0x0100
        /*037e*/ 	.byte	0x04
	.zero		1


	//   ....[41]....
        /*0380*/ 	.word	0x00000a30
        /*0384*/ 	.word	0x000000ff
        /*0388*/ 	.word	0x00000148
        /*038c*/ 	.short	0x0100
        /*038e*/ 	.byte	0x04
	.zero		1


	//   ....[42]....
        /*0390*/ 	.word	0x00000b20
        /*0394*/ 	.word	0x000000ff
        /*0398*/ 	.word	0x00000150
        /*039c*/ 	.short	0x0100
        /*039e*/ 	.byte	0x06
	.zero		1


	//   ....[43]....
        /*03a0*/ 	.word	0x00000b30
        /*03a4*/ 	.word	0x000000ff
        /*03a8*/ 	.word	0x00000158
        /*03ac*/ 	.short	0x0100
        /*03ae*/ 	.byte	0x06
	.zero		1


	//   ....[44]....
        /*03b0*/ 	.word	0x00000c70
        /*03b4*/ 	.word	0x000000ff
        /*03b8*/ 	.word	0x00000160
        /*03bc*/ 	.short	0x0100
        /*03be*/ 	.byte	0x06
	.zero		1


	//   ....[45]....
        /*03c0*/ 	.word	0x00000c80
        /*03c4*/ 	.word	0x000000ff
        /*03c8*/ 	.word	0x00000170
        /*03cc*/ 	.short	0x0100
        /*03ce*/ 	.byte	0x06
	.zero		1


	//   ....[46]....
        /*03d0*/ 	.word	0x00000c90
        /*03d4*/ 	.word	0x000000ff
        /*03d8*/ 	.word	0x00000168
        /*03dc*/ 	.short	0x0100
        /*03de*/ 	.byte	0x06
	.zero		1


	//   ....[47]....
        /*03e0*/ 	.word	0x00000ca0
        /*03e4*/ 	.word	0x000000ff
        /*03e8*/ 	.word	0x00000178
        /*03ec*/ 	.short	0x0100
        /*03ee*/ 	.byte	0x06
	.zero		1


	//   ....[48]....
        /*03f0*/ 	.word	0x00000dd0
        /*03f4*/ 	.word	0x000000ff
        /*03f8*/ 	.word	0x00000180
        /*03fc*/ 	.short	0x0100
        /*03fe*/ 	.byte	0x04
	.zero		1


	//   ....[49]....
        /*0400*/ 	.word	0x00000de0
        /*0404*/ 	.word	0x000000ff
        /*0408*/ 	.word	0x000001a0
        /*040c*/ 	.short	0x0100
        /*040e*/ 	.byte	0x04
	.zero		1


	//   ....[50]....
        /*0410*/ 	.word	0x00000df0
        /*0414*/ 	.word	0x000000ff
        /*0418*/ 	.word	0x00000188
        /*041c*/ 	.short	0x0100
        /*041e*/ 	.byte	0x04
	.zero		1


	//   ....[51]....
        /*0420*/ 	.word	0x00000e00
        /*0424*/ 	.word	0x000000ff
        /*0428*/ 	.word	0x000001a8
        /*042c*/ 	.short	0x0100
        /*042e*/ 	.byte	0x04
	.zero		1


	//   ....[52]....
        /*0430*/ 	.word	0x00000e10
        /*0434*/ 	.word	0x000000ff
        /*0438*/ 	.word	0x00000190
        /*043c*/ 	.short	0x0100
        /*043e*/ 	.byte	0x04
	.zero		1


	//   ....[53]....
        /*0440*/ 	.word	0x00000e20
        /*0444*/ 	.word	0x000000ff
        /*0448*/ 	.word	0x000001b0
        /*044c*/ 	.short	0x0100
        /*044e*/ 	.byte	0x04
	.zero		1


	//   ....[54]....
        /*0450*/ 	.word	0x00000e30
        /*0454*/ 	.word	0x000000ff
        /*0458*/ 	.word	0x00000198
        /*045c*/ 	.short	0x0100
        /*045e*/ 	.byte	0x04
	.zero		1


	//   ....[55]....
        /*0460*/ 	.word	0x00000e40
        /*0464*/ 	.word	0x000000ff
        /*0468*/ 	.word	0x000001b8
        /*046c*/ 	.short	0x0100
        /*046e*/ 	.byte	0x04
	.zero		1


	//   ....[56]....
        /*0470*/ 	.word	0x00000f40
        /*0474*/ 	.word	0x000000ff
        /*0478*/ 	.word	0x000001c0
        /*047c*/ 	.short	0x0100
        /*047e*/ 	.byte	0x04
	.zero		1


	//   ....[57]....
        /*0480*/ 	.word	0x00000f50
        /*0484*/ 	.word	0x000000ff
        /*0488*/ 	.word	0x000001d0
        /*048c*/ 	.short	0x0100
        /*048e*/ 	.byte	0x04
	.zero		1


	//   ....[58]....
        /*0490*/ 	.word	0x00000f60
        /*0494*/ 	.word	0x000000ff
        /*0498*/ 	.word	0x000001c8
        /*049c*/ 	.short	0x0100
        /*049e*/ 	.byte	0x04
	.zero		1


	//   ....[59]....
        /*04a0*/ 	.word	0x00000f70
        /*04a4*/ 	.word	0x000000ff
        /*04a8*/ 	.word	0x000001d8
        /*04ac*/ 	.short	0x0100
        /*04ae*/ 	.byte	0x04
	.zero		1


	//   ....[60]....
        /*04b0*/ 	.word	0x00001070
        /*04b4*/ 	.word	0x000000ff
        /*04b8*/ 	.word	0x000001e0
        /*04bc*/ 	.short	0x0100
        /*04be*/ 	.byte	0x06
	.zero		1


	//   ....[61]....
        /*04c0*/ 	.word	0x00001c50
        /*04c4*/ 	.word	0x00000000
        /*04c8*/ 	.word	0x000001d0
        /*04cc*/ 	.short	0x010a
        /*04ce*/ 	.byte	0xff
	.zero		1


	//   ....[62]....
        /*04d0*/ 	.word	0x00001c80
        /*04d4*/ 	.word	0x00000000
        /*04d8*/ 	.word	0x000001c0
        /*04dc*/ 	.short	0x0101
        /*04de*/ 	.byte	0xff
	.zero		1


	//   ....[63]....
        /*04e0*/ 	.word	0x00001d20
        /*04e4*/ 	.word	0x000000ff
        /*04e8*/ 	.word	0x000000a0
        /*04ec*/ 	.short	0x010a
        /*04ee*/ 	.byte	0x04
	.zero		1


	//   ....[64]....
        /*04f0*/ 	.word	0x00001df0
        /*04f4*/ 	.word	0x000000ff
        /*04f8*/ 	.word	0x000000a0
        /*04fc*/ 	.short	0x010a
        /*04fe*/ 	.byte	0x21
	.zero		1


	//   ....[65]....
        /*0500*/ 	.word	0x00001fa0
        /*0504*/ 	.word	0x000000ff
        /*0508*/ 	.word	0x000000a0
        /*050c*/ 	.short	0x010a
        /*050e*/ 	.byte	0x05
	.zero		1


	//   ....[66]....
        /*0510*/ 	.word	0x000020b0
        /*0514*/ 	.word	0x000000ff
        /*0518*/ 	.word	0x00000158
        /*051c*/ 	.short	0x0101
        /*051e*/ 	.byte	0x0d
	.zero		1


	//   ....[67]....
        /*0520*/ 	.word	0x000020d0
        /*0524*/ 	.word	0x000000ff
        /*0528*/ 	.word	0x000000a0
        /*052c*/ 	.short	0x010a
        /*052e*/ 	.byte	0x04
	.zero		1


	//   ....[68]....
        /*0530*/ 	.word	0x00002150
        /*0534*/ 	.word	0x000000ff
        /*0538*/ 	.word	0x000000a0
        /*053c*/ 	.short	0x010a
        /*053e*/ 	.byte	0x11
	.zero		1


	//   ....[69]....
        /*0540*/ 	.word	0x000022f0
        /*0544*/ 	.word	0x000000ff
        /*0548*/ 	.word	0x000000a0
        /*054c*/ 	.short	0x010a
        /*054e*/ 	.byte	0x05
	.zero		1


	//   ....[70]....
        /*0550*/ 	.word	0x00002430
        /*0554*/ 	.word	0x00000003
        /*0558*/ 	.word	0x00000160
        /*055c*/ 	.short	0x010a
        /*055e*/ 	.byte	0xff
	.zero		1


	//   ....[71]....
        /*0560*/ 	.word	0x00002580
        /*0564*/ 	.word	0x00000000
        /*0568*/ 	.word	0x00000000
        /*056c*/ 	.short	0x0101
        /*056e*/ 	.byte	0xff
	.zero		1


	//   ....[72]....
        /*0570*/ 	.word	0x00002b20
        /*0574*/ 	.word	0x000000ff
        /*0578*/ 	.word	0x00000000
        /*057c*/ 	.short	0x010a
        /*057e*/ 	.byte	0x04
	.zero		1


	//   ....[73]....
        /*0580*/ 	.word	0x00002bb0
        /*0584*/ 	.word	0x000000ff
        /*0588*/ 	.word	0x00000000
        /*058c*/ 	.short	0x010a
        /*058e*/ 	.byte	0x05
	.zero		1


	//   ....[74]....
        /*0590*/ 	.word	0x00002c40
        /*0594*/ 	.word	0x000000ff
        /*0598*/ 	.word	0x00000000
        /*059c*/ 	.short	0x010a
        /*059e*/ 	.byte	0x05
	.zero		1


	//   ....[75]....
        /*05a0*/ 	.word	0x00002cd0
        /*05a4*/ 	.word	0x000000ff
        /*05a8*/ 	.word	0x00000000
        /*05ac*/ 	.short	0x010a
        /*05ae*/ 	.byte	0x05
	.zero		1


	//   ....[76]....
        /*05b0*/ 	.word	0x00002d60
        /*05b4*/ 	.word	0x000000ff
        /*05b8*/ 	.word	0x00000000
        /*05bc*/ 	.short	0x010a
        /*05be*/ 	.byte	0x05
	.zero		1


	//   ....[77]....
        /*05c0*/ 	.word	0x00002df0
        /*05c4*/ 	.word	0x000000ff
        /*05c8*/ 	.word	0x00000000
        /*05cc*/ 	.short	0x010a
        /*05ce*/ 	.byte	0x05
	.zero		1


	//   ....[78]....
        /*05d0*/ 	.word	0x00002e80
        /*05d4*/ 	.word	0x000000ff
        /*05d8*/ 	.word	0x00000000
        /*05dc*/ 	.short	0x010a
        /*05de*/ 	.byte	0x05
	.zero		1


	//   ....[79]....
        /*05e0*/ 	.word	0x00002f10
        /*05e4*/ 	.word	0x000000ff
        /*05e8*/ 	.word	0x00000000
        /*05ec*/ 	.short	0x010a
        /*05ee*/ 	.byte	0x05
	.zero		1


	//   ....[80]....
        /*05f0*/ 	.word	0x00002fa0
        /*05f4*/ 	.word	0x000000ff
        /*05f8*/ 	.word	0x00000000
        /*05fc*/ 	.short	0x010a
        /*05fe*/ 	.byte	0x05
	.zero		1


	//   ....[81]....
        /*0600*/ 	.word	0x00003030
        /*0604*/ 	.word	0x000000ff
        /*0608*/ 	.word	0x00000000
        /*060c*/ 	.short	0x010a
        /*060e*/ 	.byte	0x05
	.zero		1


	//   ....[82]....
        /*0610*/ 	.word	0x000030c0
        /*0614*/ 	.word	0x000000ff
        /*0618*/ 	.word	0x00000000
        /*061c*/ 	.short	0x010a
        /*061e*/ 	.byte	0x05
	.zero		1


	//   ....[83]....
        /*0620*/ 	.word	0x00003150
        /*0624*/ 	.word	0x000000ff
        /*0628*/ 	.word	0x00000000
        /*062c*/ 	.short	0x010a
        /*062e*/ 	.byte	0x05
	.zero		1


	//   ....[84]....
        /*0630*/ 	.word	0x000031e0
        /*0634*/ 	.word	0x000000ff
        /*0638*/ 	.word	0x00000000
        /*063c*/ 	.short	0x010a
        /*063e*/ 	.byte	0x05
	.zero		1


	//   ....[85]....
        /*0640*/ 	.word	0x00003270
        /*0644*/ 	.word	0x000000ff
        /*0648*/ 	.word	0x00000000
        /*064c*/ 	.short	0x010a
        /*064e*/ 	.byte	0x05
	.zero		1


	//   ....[86]....
        /*0650*/ 	.word	0x00003300
        /*0654*/ 	.word	0x000000ff
        /*0658*/ 	.word	0x00000000
        /*065c*/ 	.short	0x010a
        /*065e*/ 	.byte	0x05
	.zero		1


	//   ....[87]....
        /*0660*/ 	.word	0x00003390
        /*0664*/ 	.word	0x000000ff
        /*0668*/ 	.word	0x00000000
        /*066c*/ 	.short	0x010a
        /*066e*/ 	.byte	0x05
	.zero		1


	//   ....[88]....
        /*0670*/ 	.word	0x00003420
        /*0674*/ 	.word	0x000000ff
        /*0678*/ 	.word	0x00000000
        /*067c*/ 	.short	0x010a
        /*067e*/ 	.byte	0x05
	.zero		1


	//   ....[89]....
        /*0680*/ 	.word	0x000034b0
        /*0684*/ 	.word	0x000000ff
        /*0688*/ 	.word	0x00000000
        /*068c*/ 	.short	0x010a
        /*068e*/ 	.byte	0x05
	.zero		1


	//   ....[90]....
        /*0690*/ 	.word	0x00003540
        /*0694*/ 	.word	0x000000ff
        /*0698*/ 	.word	0x00000000
        /*069c*/ 	.short	0x010a
        /*069e*/ 	.byte	0x05
	.zero		1


	//   ....[91]....
        /*06a0*/ 	.word	0x000035e0
        /*06a4*/ 	.word	0x00000000
        /*06a8*/ 	.word	0x00000000
        /*06ac*/ 	.short	0x010a
        /*06ae*/ 	.byte	0xff
	.zero		1


	//   ....[92]....
        /*06b0*/ 	.word	0x00003720
        /*06b4*/ 	.word	0x00000002
        /*06b8*/ 	.word	0x000001c0
        /*06bc*/ 	.short	0x010a
        /*06be*/ 	.byte	0xff
	.zero		1


	//   ....[93]....
        /*06c0*/ 	.word	0x00003790
        /*06c4*/ 	.word	0x00000002
        /*06c8*/ 	.word	0x00000000
        /*06cc*/ 	.short	0x0101
        /*06ce*/ 	.byte	0xff
	.zero		1


	//   ....[94]....
        /*06d0*/ 	.word	0x000037b0
        /*06d4*/ 	.word	0x000000ff
        /*06d8*/ 	.word	0x00000170
        /*06dc*/ 	.short	0x010a
        /*06de*/ 	.byte	0x04
	.zero		1


	//   ....[95]....
        /*06e0*/ 	.word	0x000038d0
        /*06e4*/ 	.word	0x00000002
        /*06e8*/ 	.word	0x00000160
        /*06ec*/ 	.short	0x010a
        /*06ee*/ 	.byte	0xff
	.zero		1


	//   ....[96]....
        /*06f0*/ 	.word	0x000039d0
        /*06f4*/ 	.word	0x00000002
        /*06f8*/ 	.word	0x00000000
        /*06fc*/ 	.short	0x0101
        /*06fe*/ 	.byte	0xff
	.zero		1


	//   ....[97]....
        /*0700*/ 	.word	0x00003a60
        /*0704*/ 	.word	0x000000ff
        /*0708*/ 	.word	0x00000170
        /*070c*/ 	.short	0x0106
        /*070e*/ 	.byte	0x04
	.zero		1


	//   ....[98]....
        /*0710*/ 	.word	0x00003a80
        /*0714*/ 	.word	0x000000ff
        /*0718*/ 	.word	0x00000170
        /*071c*/ 	.short	0x010a
        /*071e*/ 	.byte	0x04
	.zero		1


	//   ....[99]....
        /*0720*/ 	.word	0x00003b10
        /*0724*/ 	.word	0x000000ff
        /*0728*/ 	.word	0x00000170
        /*072c*/ 	.short	0x0106
        /*072e*/ 	.byte	0x07
	.zero		1


	//   ....[100]....
        /*0730*/ 	.word	0x00003b50
        /*0734*/ 	.word	0x00000000
        /*0738*/ 	.word	0x00000170
        /*073c*/ 	.short	0x010a
        /*073e*/ 	.byte	0xff
	.zero		1


	//   ....[101]....
        /*0740*/ 	.word	0x00003da0
        /*0744*/ 	.word	0x000000ff
        /*0748*/ 	.word	0x00000008
        /*074c*/ 	.short	0x010a
        /*074e*/ 	.byte	0x05
	.zero		1


	//   ....[102]....
        /*0750*/ 	.word	0x00003dc0
        /*0754*/ 	.word	0x000000ff
        /*0758*/ 	.word	0x00000008
        /*075c*/ 	.short	0x010a
        /*075e*/ 	.byte	0x05
	.zero		1


	//   ....[103]....
        /*0760*/ 	.word	0x00003f50
        /*0764*/ 	.word	0x000000ff
        /*0768*/ 	.word	0x00000008
        /*076c*/ 	.short	0x010a
        /*076e*/ 	.byte	0x05
	.zero		1


	//   ....[104]....
        /*0770*/ 	.word	0x00003f70
        /*0774*/ 	.word	0x000000ff
        /*0778*/ 	.word	0x00000008
        /*077c*/ 	.short	0x010a
        /*077e*/ 	.byte	0x05
	.zero		1


	//   ....[105]....
        /*0780*/ 	.word	0x00004030
        /*0784*/ 	.word	0x000000ff
        /*0788*/ 	.word	0x00000000
        /*078c*/ 	.short	0x0101
        /*078e*/ 	.byte	0x04
	.zero		1


	//   ....[106]....
        /*0790*/ 	.word	0x00004330
        /*0794*/ 	.word	0x00000000
        /*0798*/ 	.word	0x00000160
        /*079c*/ 	.short	0x010a
        /*079e*/ 	.byte	0xff
	.zero		1


	//   ....[107]....
        /*07a0*/ 	.word	0x000043f0
        /*07a4*/ 	.word	0x00000000
        /*07a8*/ 	.word	0x00000000
        /*07ac*/ 	.short	0x0101
        /*07ae*/ 	.byte	0xff
	.zero		1


	//   ....[108]....
        /*07b0*/ 	.word	0x000044b0
        /*07b4*/ 	.word	0x000000ff
        /*07b8*/ 	.word	0x00000000
        /*07bc*/ 	.short	0x010a
        /*07be*/ 	.byte	0x04
	.zero		1


	//   ....[109]....
        /*07c0*/ 	.word	0x000044c0
        /*07c4*/ 	.word	0x000000ff
        /*07c8*/ 	.word	0x000001a0
        /*07cc*/ 	.short	0x010a
        /*07ce*/ 	.byte	0x17
	.zero		1


	//   ....[110]....
        /*07d0*/ 	.word	0x00004570
        /*07d4*/ 	.word	0x000000ff
        /*07d8*/ 	.word	0x00000000
        /*07dc*/ 	.short	0x010a
        /*07de*/ 	.byte	0x05
	.zero		1


	//   ....[111]....
        /*07e0*/ 	.word	0x000046b0
        /*07e4*/ 	.word	0x000000ff
        /*07e8*/ 	.word	0x00000000
        /*07ec*/ 	.short	0x010a
        /*07ee*/ 	.byte	0x04
	.zero		1


	//   ....[112]....
        /*07f0*/ 	.word	0x00004900
        /*07f4*/ 	.word	0x000000ff
        /*07f8*/ 	.word	0x00000000
        /*07fc*/ 	.short	0x010a
        /*07fe*/ 	.byte	0x04
	.zero		1


	//   ....[113]....
        /*0800*/ 	.word	0x00004990
        /*0804*/ 	.word	0x000000ff
        /*0808*/ 	.word	0x00000000
        /*080c*/ 	.short	0x010a
        /*080e*/ 	.byte	0x05
	.zero		1


	//   ....[114]....
        /*0810*/ 	.word	0x00004a20
        /*0814*/ 	.word	0x000000ff
        /*0818*/ 	.word	0x00000000
        /*081c*/ 	.short	0x010a
        /*081e*/ 	.byte	0x05
	.zero		1


	//   ....[115]....
        /*0820*/ 	.word	0x00004ac0
        /*0824*/ 	.word	0x00000000
        /*0828*/ 	.word	0x00000000
        /*082c*/ 	.short	0x010a
        /*082e*/ 	.byte	0xff
	.zero		1


	//   ....[116]....
        /*0830*/ 	.word	0x00004b00
        /*0834*/ 	.word	0x00000000
        /*0838*/ 	.word	0x00000000
        /*083c*/ 	.short	0x010a
        /*083e*/ 	.byte	0xff
	.zero		1


	//   ....[117]....
        /*0840*/ 	.word	0x00004b70
        /*0844*/ 	.word	0x000000ff
        /*0848*/ 	.word	0x00000000
        /*084c*/ 	.short	0x0101
        /*084e*/ 	.byte	0x04
	.zero		1


	//   ....[118]....
        /*0850*/ 	.word	0x00004bb0
        /*0854*/ 	.word	0x000000ff
        /*0858*/ 	.word	0x000001e0
        /*085c*/ 	.short	0x010a
        /*085e*/ 	.byte	0x11
	.zero		1


	//   ....[119]....
        /*0860*/ 	.word	0x00004c00
        /*0864*/ 	.word	0x000000ff
        /*0868*/ 	.word	0x00000000
        /*086c*/ 	.short	0x0101
        /*086e*/ 	.byte	0x04
	.zero		1


	//   ....[120]....
        /*0870*/ 	.word	0x00005080
        /*0874*/ 	.word	0x00000007
        /*0878*/ 	.word	0x00000160
        /*087c*/ 	.short	0x010a
        /*087e*/ 	.byte	0xff
	.zero		1


	//   ....[121]....
        /*0880*/ 	.word	0x000051f0
        /*0884*/ 	.word	0x00000000
        /*0888*/ 	.word	0x00000000
        /*088c*/ 	.short	0x0101
        /*088e*/ 	.byte	0xff
	.zero		1


	//   ....[122]....
        /*0890*/ 	.word	0x00005660
        /*0894*/ 	.word	0x000000ff
        /*0898*/ 	.word	0x00000158
        /*089c*/ 	.short	0x010a
        /*089e*/ 	.byte	0x11
	.zero		1


	//   ....[123]....
        /*08a0*/ 	.word	0x000057e0
        /*08a4*/ 	.word	0x000000ff
        /*08a8*/ 	.word	0x00000148
        /*08ac*/ 	.short	0x010a
        /*08ae*/ 	.byte	0x11
	.zero		1


	//   ....[124]....
        /*08b0*/ 	.word	0x000059f0
        /*08b4*/ 	.word	0x000000ff
        /*08b8*/ 	.word	0x00000140
        /*08bc*/ 	.short	0x010b
        /*08be*/ 	.byte	0x11
	.zero		1


	//   ....[125]....
        /*08c0*/ 	.word	0x00005a00
        /*08c4*/ 	.word	0x000000ff
        /*08c8*/ 	.word	0x00000000
        /*08cc*/ 	.short	0x0101
        /*08ce*/ 	.byte	0x1b
	.zero		1


	//   ....[126]....
        /*08d0*/ 	.word	0x00005a40
        /*08d4*/ 	.word	0x00000000
        /*08d8*/ 	.word	0x00000148
        /*08dc*/ 	.short	0x010a
        /*08de*/ 	.byte	0xff
	.zero		1


	//   ....[127]....
        /*08e0*/ 	.word	0x00005d60
        /*08e4*/ 	.word	0x00000003
        /*08e8*/ 	.word	0x00000160
        /*08ec*/ 	.short	0x010a
        /*08ee*/ 	.byte	0xff
	.zero		1


	//   ....[128]....
        /*08f0*/ 	.word	0x00005ee0
        /*08f4*/ 	.word	0x00000000
        /*08f8*/ 	.word	0x00000000
        /*08fc*/ 	.short	0x0101
        /*08fe*/ 	.byte	0xff
	.zero		1


	//   ....[129]....
        /*0900*/ 	.word	0x00006970
        /*0904*/ 	.word	0x000000ff
        /*0908*/ 	.word	0x00000140
        /*090c*/ 	.short	0x010a
        /*090e*/ 	.byte	0x2c
	.zero		1


	//   ....[130]....
        /*0910*/ 	.word	0x00006980
        /*0914*/ 	.word	0x0000008f
        /*0918*/ 	.word	0x00000180
        /*091c*/ 	.short	0x010a
        /*091e*/ 	.byte	0xff
	.zero		1


	//   ....[131]....
        /*0920*/ 	.word	0x00006b10
        /*0924*/ 	.word	0x000000ff
        /*0928*/ 	.word	0x00000140
        /*092c*/ 	.short	0x010a
        /*092e*/ 	.byte	0x2c
	.zero		1


	//   ....[132]....
        /*0930*/ 	.word	0x00006c20
        /*0934*/ 	.word	0x000000ff
        /*0938*/ 	.word	0x00000000
        /*093c*/ 	.short	0x0101
        /*093e*/ 	.byte	0x04
	.zero		1


	//   ....[133]....
        /*0940*/ 	.word	0x00006c80
        /*0944*/ 	.word	0x0000008f
        /*0948*/ 	.word	0x00000180
        /*094c*/ 	.short	0x010a
        /*094e*/ 	.byte	0xff
	.zero		1


	//   ....[134]....
        /*0950*/ 	.word	0x00007270
        /*0954*/ 	.word	0x0000008f
        /*0958*/ 	.word	0x00000000
        /*095c*/ 	.short	0x0101
        /*095e*/ 	.byte	0xff
	.zero		1


	//   ....[135]....
        /*0960*/ 	.word	0x000080d0
        /*0964*/ 	.word	0x00000000
        /*0968*/ 	.word	0x000001d0
        /*096c*/ 	.short	0x010a
        /*096e*/ 	.byte	0xff
	.zero		1


	//   ....[136]....
        /*0970*/ 	.word	0x00008130
        /*0974*/ 	.word	0x00000000
        /*0978*/ 	.word	0x000000a0
        /*097c*/ 	.short	0x010a
        /*097e*/ 	.byte	0xff
	.zero		1


	//   ....[137]....
        /*0980*/ 	.word	0x00008190
        /*0984*/ 	.word	0x00000000
        /*0988*/ 	.word	0x000000a0
        /*098c*/ 	.short	0x010a
        /*098e*/ 	.byte	0xff
	.zero		1


	//   ....[138]....
        /*0990*/ 	.word	0x000081e0
        /*0994*/ 	.word	0x00000003
        /*0998*/ 	.word	0x00000160
        /*099c*/ 	.short	0x010a
        /*099e*/ 	.byte	0xff
	.zero		1


	//   ....[139]....
        /*09a0*/ 	.word	0x00008240
        /*09a4*/ 	.word	0x00000000
        /*09a8*/ 	.word	0x00000000
        /*09ac*/ 	.short	0x010a
        /*09ae*/ 	.byte	0xff
	.zero		1


	//   ....[140]....
        /*09b0*/ 	.word	0x000082a0
        /*09b4*/ 	.word	0x00000000
        /*09b8*/ 	.word	0x00000000
        /*09bc*/ 	.short	0x010a
        /*09be*/ 	.byte	0xff
	.zero		1


	//   ....[141]....
        /*09c0*/ 	.word	0x00008300
        /*09c4*/ 	.word	0x00000000
        /*09c8*/ 	.word	0x00000000
        /*09cc*/ 	.short	0x010a
        /*09ce*/ 	.byte	0xff
	.zero		1


	//   ....[142]....
        /*09d0*/ 	.word	0x00008360
        /*09d4*/ 	.word	0x00000000
        /*09d8*/ 	.word	0x00000000
        /*09dc*/ 	.short	0x010a
        /*09de*/ 	.byte	0xff
	.zero		1


	//   ....[143]....
        /*09e0*/ 	.word	0x000083c0
        /*09e4*/ 	.word	0x00000000
        /*09e8*/ 	.word	0x00000000
        /*09ec*/ 	.short	0x010a
        /*09ee*/ 	.byte	0xff
	.zero		1


	//   ....[144]....
        /*09f0*/ 	.word	0x00008420
        /*09f4*/ 	.word	0x00000000
        /*09f8*/ 	.word	0x00000000
        /*09fc*/ 	.short	0x010a
        /*09fe*/ 	.byte	0xff
	.zero		1


	//   ....[145]....
        /*0a00*/ 	.word	0x00008480
        /*0a04*/ 	.word	0x00000000
        /*0a08*/ 	.word	0x00000000
        /*0a0c*/ 	.short	0x010a
        /*0a0e*/ 	.byte	0xff
	.zero		1


	//   ....[146]....
        /*0a10*/ 	.word	0x000084e0
        /*0a14*/ 	.word	0x00000000
        /*0a18*/ 	.word	0x00000000
        /*0a1c*/ 	.short	0x010a
        /*0a1e*/ 	.byte	0xff
	.zero		1


	//   ....[147]....
        /*0a20*/ 	.word	0x00008540
        /*0a24*/ 	.word	0x00000000
        /*0a28*/ 	.word	0x00000000
        /*0a2c*/ 	.short	0x010a
        /*0a2e*/ 	.byte	0xff
	.zero		1


	//   ....[148]....
        /*0a30*/ 	.word	0x000085a0
        /*0a34*/ 	.word	0x00000000
        /*0a38*/ 	.word	0x00000000
        /*0a3c*/ 	.short	0x010a
        /*0a3e*/ 	.byte	0xff
	.zero		1


	//   ....[149]....
        /*0a40*/ 	.word	0x00008600
        /*0a44*/ 	.word	0x00000000
        /*0a48*/ 	.word	0x00000000
        /*0a4c*/ 	.short	0x010a
        /*0a4e*/ 	.byte	0xff
	.zero		1


	//   ....[150]....
        /*0a50*/ 	.word	0x00008660
        /*0a54*/ 	.word	0x00000000
        /*0a58*/ 	.word	0x00000000
        /*0a5c*/ 	.short	0x010a
        /*0a5e*/ 	.byte	0xff
	.zero		1


	//   ....[151]....
        /*0a60*/ 	.word	0x000086c0
        /*0a64*/ 	.word	0x00000000
        /*0a68*/ 	.word	0x00000000
        /*0a6c*/ 	.short	0x010a
        /*0a6e*/ 	.byte	0xff
	.zero		1


	//   ....[152]....
        /*0a70*/ 	.word	0x00008720
        /*0a74*/ 	.word	0x00000000
        /*0a78*/ 	.word	0x00000000
        /*0a7c*/ 	.short	0x010a
        /*0a7e*/ 	.byte	0xff
	.zero		1


	//   ....[153]....
        /*0a80*/ 	.word	0x00008780
        /*0a84*/ 	.word	0x00000000
        /*0a88*/ 	.word	0x00000000
        /*0a8c*/ 	.short	0x010a
        /*0a8e*/ 	.byte	0xff
	.zero		1


	//   ....[154]....
        /*0a90*/ 	.word	0x000087e0
        /*0a94*/ 	.word	0x00000000
        /*0a98*/ 	.word	0x00000000
        /*0a9c*/ 	.short	0x010a
        /*0a9e*/ 	.byte	0xff
	.zero		1


	//   ....[155]....
        /*0aa0*/ 	.word	0x00008840
        /*0aa4*/ 	.word	0x00000000
        /*0aa8*/ 	.word	0x00000000
        /*0aac*/ 	.short	0x010a
        /*0aae*/ 	.byte	0xff
	.zero		1


	//   ....[156]....
        /*0ab0*/ 	.word	0x000088a0
        /*0ab4*/ 	.word	0x00000000
        /*0ab8*/ 	.word	0x00000000
        /*0abc*/ 	.short	0x010a
        /*0abe*/ 	.byte	0xff
	.zero		1


	//   ....[157]....
        /*0ac0*/ 	.word	0x00008900
        /*0ac4*/ 	.word	0x00000000
        /*0ac8*/ 	.word	0x00000000
        /*0acc*/ 	.short	0x010a
        /*0ace*/ 	.byte	0xff
	.zero		1


	//   ....[158]....
        /*0ad0*/ 	.word	0x00008950
        /*0ad4*/ 	.word	0x00000002
        /*0ad8*/ 	.word	0x000001c0
        /*0adc*/ 	.short	0x010a
        /*0ade*/ 	.byte	0xff
	.zero		1


	//   ....[159]....
        /*0ae0*/ 	.word	0x000089b0
        /*0ae4*/ 	.word	0x00000002
        /*0ae8*/ 	.word	0x00000170
        /*0aec*/ 	.short	0x010a
        /*0aee*/ 	.byte	0xff
	.zero		1


	//   ....[160]....
        /*0af0*/ 	.word	0x00008a00
        /*0af4*/ 	.word	0x00000002
        /*0af8*/ 	.word	0x00000160
        /*0afc*/ 	.short	0x010a
        /*0afe*/ 	.byte	0xff
	.zero		1


	//   ....[161]....
        /*0b00*/ 	.word	0x00008a60
        /*0b04*/ 	.word	0x00000000
        /*0b08*/ 	.word	0x00000170
        /*0b0c*/ 	.short	0x010a
        /*0b0e*/ 	.byte	0xff
	.zero		1


	//   ....[162]....
        /*0b10*/ 	.word	0x00008ac0
        /*0b14*/ 	.word	0x00000005
        /*0b18*/ 	.word	0x00000008
        /*0b1c*/ 	.short	0x010a
        /*0b1e*/ 	.byte	0xff
	.zero		1


	//   ....[163]....
        /*0b20*/ 	.word	0x00008bb0
        /*0b24*/ 	.word	0x00000000
        /*0b28*/ 	.word	0x00000008
        /*0b2c*/ 	.short	0x010a
        /*0b2e*/ 	.byte	0xff
	.zero		1


	//   ....[164]....
        /*0b30*/ 	.word	0x00008c00
        /*0b34*/ 	.word	0x00000000
        /*0b38*/ 	.word	0x00000160
        /*0b3c*/ 	.short	0x010a
        /*0b3e*/ 	.byte	0xff
	.zero		1


	//   ....[165]....
        /*0b40*/ 	.word	0x00008c60
        /*0b44*/ 	.word	0x00000000
        /*0b48*/ 	.word	0x000001a0
        /*0b4c*/ 	.short	0x010a
        /*0b4e*/ 	.byte	0xff
	.zero		1


	//   ....[166]....
        /*0b50*/ 	.word	0x00008cc0
        /*0b54*/ 	.word	0x00000000
        /*0b58*/ 	.word	0x00000000
        /*0b5c*/ 	.short	0x010a
        /*0b5e*/ 	.byte	0xff
	.zero		1


	//   ....[167]....
        /*0b60*/ 	.word	0x00008d20
        /*0b64*/ 	.word	0x00000000
        /*0b68*/ 	.word	0x00000000
        /*0b6c*/ 	.short	0x010a
        /*0b6e*/ 	.byte	0xff
	.zero		1


	//   ....[168]....
        /*0b70*/ 	.word	0x00008d80
        /*0b74*/ 	.word	0x00000000
        /*0b78*/ 	.word	0x00000000
        /*0b7c*/ 	.short	0x010a
        /*0b7e*/ 	.byte	0xff
	.zero		1


	//   ....[169]....
        /*0b80*/ 	.word	0x00008de0
        /*0b84*/ 	.word	0x00000000
        /*0b88*/ 	.word	0x00000000
        /*0b8c*/ 	.short	0x010a
        /*0b8e*/ 	.byte	0xff
	.zero		1


	//   ....[170]....
        /*0b90*/ 	.word	0x00008e40
        /*0b94*/ 	.word	0x00000000
        /*0b98*/ 	.word	0x000001e0
        /*0b9c*/ 	.short	0x010a
        /*0b9e*/ 	.byte	0xff
	.zero		1


	//   ....[171]....
        /*0ba0*/ 	.word	0x00008e90
        /*0ba4*/ 	.word	0x00000007
        /*0ba8*/ 	.word	0x00000160
        /*0bac*/ 	.short	0x010a
        /*0bae*/ 	.byte	0xff
	.zero		1


	//   ....[172]....
        /*0bb0*/ 	.word	0x00008ef0
        /*0bb4*/ 	.word	0x00000000
        /*0bb8*/ 	.word	0x00000158
        /*0bbc*/ 	.short	0x010a
        /*0bbe*/ 	.byte	0xff
	.zero		1


	//   ....[173]....
        /*0bc0*/ 	.word	0x00008f50
        /*0bc4*/ 	.word	0x00000000
        /*0bc8*/ 	.word	0x00000148
        /*0bcc*/ 	.short	0x010a
        /*0bce*/ 	.byte	0xff
	.zero		1


	//   ....[174]....
        /*0bd0*/ 	.word	0x00008fa0
        /*0bd4*/ 	.word	0x00000003
        /*0bd8*/ 	.word	0x00000160
        /*0bdc*/ 	.short	0x010a
        /*0bde*/ 	.byte	0xff
	.zero		1


	//   ....[175]....
        /*0be0*/ 	.word	0x00009000
        /*0be4*/ 	.word	0x00000000
        /*0be8*/ 	.word	0x00000140
        /*0bec*/ 	.short	0x010a
        /*0bee*/ 	.byte	0xff
	.zero		1


	//   ....[176]....
        /*0bf0*/ 	.word	0x00009050
        /*0bf4*/ 	.word	0x0000008f
        /*0bf8*/ 	.word	0x00000180
        /*0bfc*/ 	.short	0x010a
        /*0bfe*/ 	.byte	0xff
	.zero		1


	//----- nvinfo : EIATTR_NUM_MBARRIERS
	.align		4
.L_47:
        /*0c00*/ 	.byte	0x03, 0x38
        /*0c02*/ 	.short	0x003d


	//----- nvinfo : EIATTR_EXIT_INSTR_OFFSETS
	.align		4
        /*0c04*/ 	.byte	0x04, 0x1c
        /*0c06*/ 	.short	(.L_49 - .L_48)


	//   ....[0]....
.L_48:
        /*0c08*/ 	.word	0x00003610


	//   ....[1]....
        /*0c0c*/ 	.word	0x00003b20


	//   ....[2]....
        /*0c10*/ 	.word	0x00003b80


	//   ....[3]....
        /*0c14*/ 	.word	0x00004e30


	//   ....[4]....
        /*0c18*/ 	.word	0x00005a70


	//   ....[5]....
        /*0c1c*/ 	.word	0x00005ab0


	//   ....[6]....
        /*0c20*/ 	.word	0x000080c0


	//----- nvinfo : EIATTR_MAX_THREADS
	.align		4
.L_49:
        /*0c24*/ 	.byte	0x04, 0x05
        /*0c26*/ 	.short	(.L_51 - .L_50)
.L_50:
        /*0c28*/ 	.word	0x00000100
        /*0c2c*/ 	.word	0x00000001
        /*0c30*/ 	.word	0x00000001


	//----- nvinfo : EIATTR_CRS_STACK_SIZE
	.align		4
.L_51:
        /*0c34*/ 	.byte	0x04, 0x1e
        /*0c36*/ 	.short	(.L_53 - .L_52)
.L_52:
        /*0c38*/ 	.word	0x00000000


	//----- nvinfo : EIATTR_CBANK_PARAM_SIZE
	.align		4
.L_53:
        /*0c3c*/ 	.byte	0x03, 0x19
        /*0c3e*/ 	.short	0x0800


	//----- nvinfo : EIATTR_PARAM_CBANK
	.align		4
        /*0c40*/ 	.byte	0x04, 0x0a
        /*0c42*/ 	.short	(.L_55 - .L_54)
	.align		4
.L_54:
        /*0c44*/ 	.word	index@(.nv.constant0._ZN7cutlass13device_kernelINS_4gemm6kernel13GemmUniversalIN4cute5tupleIJiiiiEEENS1_10collective13CollectiveMmaINS1_35MainloopSm100TmaUmmaWarpSpecializedILi20ELi2ELi4ENS5_IJNS4_1CILi2EEESB_NSA_ILi1EEEEEEEENS5_IJNSA_ILi256EEENSA_ILi64EEESG_EEENS_12float_e4m3_tENS5_IJlSC_lEEESI_SJ_NS4_8TiledMMAINS4_8MMA_AtomIJNS4_10MMA_TraitsINS4_25SM100_MMA_F8F6F4_2x1SM_SSEJSI_SI_fSF_SG_NS4_17integral_constantINS4_4UMMA5MajorELSQ_0EEESR_NSO_INSP_7ScaleInELSS_0EEEST_EEEEEENS4_6LayoutINS5_IJSC_SC_SC_EEENS5_IJNSA_ILi0EEESY_SY_EEEEENS5_IJNS4_10UnderscoreES11_S11_EEEEENS4_28SM100_TMA_2SM_LOAD_MULTICASTENS4_14ComposedLayoutINS4_7SwizzleILi2ELi4ELi3EEENS4_18smem_ptr_flag_bitsILi8EEENSW_INS5_IJNSA_ILi8EEESG_EEENS5_IJSG_SC_EEEEEEEvNS4_8identityENS4_18SM100_TMA_2SM_LOADES1E_vS1F_EENS_8epilogue10collective18CollectiveEpilogueINS1I_23Sm100TmaWarpSpecializedILi1ELi1ELi64ELb0ELb0EEEJNS5_IJNSA_ILi128EEESG_SG_EEENS5_IJNSW_IS1N_SC_EENSW_ISG_SC_EEEEESI_SJ_SI_SJ_NS1I_6fusion15FusionCallbacksIS1M_NS1S_17LinearCombinationISI_fSI_fLNS_15FloatRoundStyleE2EEES1O_S1R_JEEENS4_5SM1004TMEM4LOAD26SM100_TMEM_LOAD_32dp32b64xENS4_13SM90_TMA_LOADES1E_NS4_39AutoVectorizingCopyWithAssumedAlignmentILi128EEENS4_14SM90_TMA_STOREES1E_S24_S24_EEEvvEEEEvNT_6ParamsE)
        /*0c48*/ 	.short	0x0380
        /*0c4a*/ 	.short	0x0800


	//----- nvinfo : EIATTR_SW_WAR
	.align		4
.L_55:
        /*0c4c*/ 	.byte	0x04, 0x36
        /*0c4e*/ 	.short	(.L_57 - .L_56)
.L_56:
        /*0c50*/ 	.word	0x00000008
.L_57:


//--------------------- .nv.callgraph             --------------------------
	.section	.nv.callgraph,"",@"SHT_CUDA_CALLGRAPH"
	.align	4
	.sectionentsize	8
	.align		4
        /*0000*/ 	.word	0x00000000
	.align		4
        /*0004*/ 	.word	0xffffffff
	.align		4
        /*0008*/ 	.word	index@(_ZN7cutlass13device_kernelINS_4gemm6kernel13GemmUniversalIN4cute5tupleIJiiiiEEENS1_10collective13CollectiveMmaINS1_35MainloopSm100TmaUmmaWarpSpecializedILi20ELi2ELi4ENS5_IJNS4_1CILi2EEESB_NSA_ILi1EEEEEEEENS5_IJNSA_ILi256EEENSA_ILi64EEESG_EEENS_12float_e4m3_tENS5_IJlSC_lEEESI_SJ_NS4_8TiledMMAINS4_8MMA_AtomIJNS4_10MMA_TraitsINS4_25SM100_MMA_F8F6F4_2x1SM_SSEJSI_SI_fSF_SG_NS4_17integral_constantINS4_4UMMA5MajorELSQ_0EEESR_NSO_INSP_7ScaleInELSS_0EEEST_EEEEEENS4_6LayoutINS5_IJSC_SC_SC_EEENS5_IJNSA_ILi0EEESY_SY_EEEEENS5_IJNS4_10UnderscoreES11_S11_EEEEENS4_28SM100_TMA_2SM_LOAD_MULTICASTENS4_14ComposedLayoutINS4_7SwizzleILi2ELi4ELi3EEENS4_18smem_ptr_flag_bitsILi8EEENSW_INS5_IJNSA_ILi8EEESG_EEENS5_IJSG_SC_EEEEEEEvNS4_8identityENS4_18SM100_TMA_2SM_LOADES1E_vS1F_EENS_8epilogue10collective18CollectiveEpilogueINS1I_23Sm100TmaWarpSpecializedILi1ELi1ELi64ELb0ELb0EEEJNS5_IJNSA_ILi128EEESG_SG_EEENS5_IJNSW_IS1N_SC_EENSW_ISG_SC_EEEEESI_SJ_SI_SJ_NS1I_6fusion15FusionCallbacksIS1M_NS1S_17LinearCombinationISI_fSI_fLNS_15FloatRoundStyleE2EEES1O_S1R_JEEENS4_5SM1004TMEM4LOAD26SM100_TMEM_LOAD_32dp32b64xENS4_13SM90_TMA_LOADES1E_NS4_39AutoVectorizingCopyWithAssumedAlignmentILi128EEENS4_14SM90_TMA_STOREES1E_S24_S24_EEEvvEEEEvNT_6ParamsE)
	.align		4
        /*000c*/ 	.word	index@(__assertfail)
	.align		4
        /*0010*/ 	.word	0x00000000
	.align		4
        /*0014*/ 	.word	0xfffffffe
	.align		4
        /*0018*/ 	.word	0x00000000
	.align		4
        /*001c*/ 	.word	0xfffffffd
	.align		4
        /*0020*/ 	.word	0x00000000
	.align		4
        /*0024*/ 	.word	0xfffffffc


//--------------------- .nv.constant4             --------------------------
	.section	.nv.constant4,"a",@progbits
	.align	8
	.align		8
.nv.constant4:
        /*0000*/ 	.dword	__assertfail
	.align		8
        /*0008*/ 	.dword	__unnamed_1
	.align		8
        /*0010*/ 	.dword	__unnamed_2
	.align		8
        /*0018*/ 	.dword	_ZN39_INTERNAL_3baf88d7_4_k_cu_102dcb13_89374cuda3std3__45__cpo5beginE
	.align		8
        /*0020*/ 	.dword	_ZN39_INTERNAL_3baf88d7_4_k_cu_102dcb13_89374cuda3std3__45__cpo3endE
	.align		8
        /*0028*/ 	.dword	_ZN39_INTERNAL_3baf88d7_4_k_cu_102dcb13_89374cuda3std3__45__cpo6cbeginE
	.align		8
        /*0030*/ 	.dword	_ZN39_INTERNAL_3baf88d7_4_k_cu_102dcb13_89374cuda3std3__45__cpo4cendE
	.align		8
        /*0038*/ 	.dword	_ZN39_INTERNAL_3baf88d7_4_k_cu_102dcb13_89374cuda3std3__441_GLOBAL__N__3baf88d7_4_k_cu_102dcb13_89376ignoreE
	.align		8
        /*0040*/ 	.dword	_ZN39_INTERNAL_3baf88d7_4_k_cu_102dcb13_89374cuda3std3__419piecewise_constructE
	.align		8
        /*0048*/ 	.dword	_ZN39_INTERNAL_3baf88d7_4_k_cu_102dcb13_89374cuda3std3__48in_placeE
	.align		8
        /*0050*/ 	.dword	_ZN39_INTERNAL_3baf88d7_4_k_cu_102dcb13_89374cuda3std6ranges3__45__cpo4swapE
	.align		8
        /*0058*/ 	.dword	_ZN39_INTERNAL_3baf88d7_4_k_cu_102dcb13_89374cuda3std6ranges3__45__cpo9iter_moveE
	.align		8
        /*0060*/ 	.dword	_ZN39_INTERNAL_3baf88d7_4_k_cu_102dcb13_89374cute7productE
	.align		8
        /*0068*/ 	.dword	_ZN39_INTERNAL_3baf88d7_4_k_cu_102dcb13_89374cute1_E
	.align		8
        /*0070*/ 	.dword	$str$25
	.align		8
        /*0078*/ 	.dword	$str$26
	.align		8
        /*0080*/ 	.dword	$str$27
	.align		8
        /*0088*/ 	.dword	$str$28


//--------------------- .text._ZN7cutlass13device_kernelINS_4gemm6kernel13GemmUniversalIN4cute5tupleIJiiiiEEENS1_10collective13CollectiveMmaINS1_35MainloopSm100TmaUmmaWarpSpecializedILi20ELi2ELi4ENS5_IJNS4_1CILi2EEESB_NSA_ILi1EEEEEEEENS5_IJNSA_ILi256EEENSA_ILi64EEESG_EEENS_12float_e4m3_tENS5_IJlSC_lEEESI_SJ_NS4_8TiledMMAINS4_8MMA_AtomIJNS4_10MMA_TraitsINS4_25SM100_MMA_F8F6F4_2x1SM_SSEJSI_SI_fSF_SG_NS4_17integral_constantINS4_4UMMA5MajorELSQ_0EEESR_NSO_INSP_7ScaleInELSS_0EEEST_EEEEEENS4_6LayoutINS5_IJSC_SC_SC_EEENS5_IJNSA_ILi0EEESY_SY_EEEEENS5_IJNS4_10UnderscoreES11_S11_EEEEENS4_28SM100_TMA_2SM_LOAD_MULTICASTENS4_14ComposedLayoutINS4_7SwizzleILi2ELi4ELi3EEENS4_18smem_ptr_flag_bitsILi8EEENSW_INS5_IJNSA_ILi8EEESG_EEENS5_IJSG_SC_EEEEEEEvNS4_8identityENS4_18SM100_TMA_2SM_LOADES1E_vS1F_EENS_8epilogue10collective18CollectiveEpilogueINS1I_23Sm100TmaWarpSpecializedILi1ELi1ELi64ELb0ELb0EEEJNS5_IJNSA_ILi128EEESG_SG_EEENS5_IJNSW_IS1N_SC_EENSW_ISG_SC_EEEEESI_SJ_SI_SJ_NS1I_6fusion15FusionCallbacksIS1M_NS1S_17LinearCombinationISI_fSI_fLNS_15FloatRoundStyleE2EEES1O_S1R_JEEENS4_5SM1004TMEM4LOAD26SM100_TMEM_LOAD_32dp32b64xENS4_13SM90_TMA_LOADES1E_NS4_39AutoVectorizingCopyWithAssumedAlignmentILi128EEENS4_14SM90_TMA_STOREES1E_S24_S24_EEEvvEEEEvNT_6ParamsE --------------------------
	.section	.text._ZN7cutlass13device_kernelINS_4gemm6kernel13GemmUniversalIN4cute5tupleIJiiiiEEENS1_10collective13CollectiveMmaINS1_35MainloopSm100TmaUmmaWarpSpecializedILi20ELi2ELi4ENS5_IJNS4_1CILi2EEESB_NSA_ILi1EEEEEEEENS5_IJNSA_ILi256EEENSA_ILi64EEESG_EEENS_12float_e4m3_tENS5_IJlSC_lEEESI_SJ_NS4_8TiledMMAINS4_8MMA_AtomIJNS4_10MMA_TraitsINS4_25SM100_MMA_F8F6F4_2x1SM_SSEJSI_SI_fSF_SG_NS4_17integral_constantINS4_4UMMA5MajorELSQ_0EEESR_NSO_INSP_7ScaleInELSS_0EEEST_EEEEEENS4_6LayoutINS5_IJSC_SC_SC_EEENS5_IJNSA_ILi0EEESY_SY_EEEEENS5_IJNS4_10UnderscoreES11_S11_EEEEENS4_28SM100_TMA_2SM_LOAD_MULTICASTENS4_14ComposedLayoutINS4_7SwizzleILi2ELi4ELi3EEENS4_18smem_ptr_flag_bitsILi8EEENSW_INS5_IJNSA_ILi8EEESG_EEENS5_IJSG_SC_EEEEEEEvNS4_8identityENS4_18SM100_TMA_2SM_LOADES1E_vS1F_EENS_8epilogue10collective18CollectiveEpilogueINS1I_23Sm100TmaWarpSpecializedILi1ELi1ELi64ELb0ELb0EEEJNS5_IJNSA_ILi128EEESG_SG_EEENS5_IJNSW_IS1N_SC_EENSW_ISG_SC_EEEEESI_SJ_SI_SJ_NS1I_6fusion15FusionCallbacksIS1M_NS1S_17LinearCombinationISI_fSI_fLNS_15FloatRoundStyleE2EEES1O_S1R_JEEENS4_5SM1004TMEM4LOAD26SM100_TMEM_LOAD_32dp32b64xENS4_13SM90_TMA_LOADES1E_NS4_39AutoVectorizingCopyWithAssumedAlignmentILi128EEENS4_14SM90_TMA_STOREES1E_S24_S24_EEEvvEEEEvNT_6ParamsE,"ax",@progbits
	.align	128
.text._ZN7cutlass13device_kernelINS_4gemm6kernel13GemmUniversalIN4cute5tupleIJiiiiEEENS1_10collective13CollectiveMmaINS1_35MainloopSm100TmaUmmaWarpSpecializedILi20ELi2ELi4ENS5_IJNS4_1CILi2EEESB_NSA_ILi1EEEEEEEENS5_IJNSA_ILi256EEENSA_ILi64EEESG_EEENS_12float_e4m3_tENS5_IJlSC_lEEESI_SJ_NS4_8TiledMMAINS4_8MMA_AtomIJNS4_10MMA_TraitsINS4_25SM100_MMA_F8F6F4_2x1SM_SSEJSI_SI_fSF_SG_NS4_17integral_constantINS4_4UMMA5MajorELSQ_0EEESR_NSO_INSP_7ScaleInELSS_0EEEST_EEEEEENS4_6LayoutINS5_IJSC_SC_SC_EEENS5_IJNSA_ILi0EEESY_SY_EEEEENS5_IJNS4_10UnderscoreES11_S11_EEEEENS4_28SM100_TMA_2SM_LOAD_MULTICASTENS4_14ComposedLayoutINS4_7SwizzleILi2ELi4ELi3EEENS4_18smem_ptr_flag_bitsILi8EEENSW_INS5_IJNSA_ILi8EEESG_EEENS5_IJSG_SC_EEEEEEEvNS4_8identityENS4_18SM100_TMA_2SM_LOADES1E_vS1F_EENS_8epilogue10collective18CollectiveEpilogueINS1I_23Sm100TmaWarpSpecializedILi1ELi1ELi64ELb0ELb0EEEJNS5_IJNSA_ILi128EEESG_SG_EEENS5_IJNSW_IS1N_SC_EENSW_ISG_SC_EEEEESI_SJ_SI_SJ_NS1I_6fusion15FusionCallbacksIS1M_NS1S_17LinearCombinationISI_fSI_fLNS_15FloatRoundStyleE2EEES1O_S1R_JEEENS4_5SM1004TMEM4LOAD26SM100_TMEM_LOAD_32dp32b64xENS4_13SM90_TMA_LOADES1E_NS4_39AutoVectorizingCopyWithAssumedAlignmentILi128EEENS4_14SM90_TMA_STOREES1E_S24_S24_EEEvvEEEEvNT_6ParamsE:
        .type           _ZN7cutlass13device_kernelINS_4gemm6kernel13GemmUniversalIN4cute5tupleIJiiiiEEENS1_10collective13CollectiveMmaINS1_35MainloopSm100TmaUmmaWarpSpecializedILi20ELi2ELi4ENS5_IJNS4_1CILi2EEESB_NSA_ILi1EEEEEEEENS5_IJNSA_ILi256EEENSA_ILi64EEESG_EEENS_12float_e4m3_tENS5_IJlSC_lEEESI_SJ_NS4_8TiledMMAINS4_8MMA_AtomIJNS4_10MMA_TraitsINS4_25SM100_MMA_F8F6F4_2x1SM_SSEJSI_SI_fSF_SG_NS4_17integral_constantINS4_4UMMA5MajorELSQ_0EEESR_NSO_INSP_7ScaleInELSS_0EEEST_EEEEEENS4_6LayoutINS5_IJSC_SC_SC_EEENS5_IJNSA_ILi0EEESY_SY_EEEEENS5_IJNS4_10UnderscoreES11_S11_EEEEENS4_28SM100_TMA_2SM_LOAD_MULTICASTENS4_14ComposedLayoutINS4_7SwizzleILi2ELi4ELi3EEENS4_18smem_ptr_flag_bitsILi8EEENSW_INS5_IJNSA_ILi8EEESG_EEENS5_IJSG_SC_EEEEEEEvNS4_8identityENS4_18SM100_TMA_2SM_LOADES1E_vS1F_EENS_8epilogue10collective18CollectiveEpilogueINS1I_23Sm100TmaWarpSpecializedILi1ELi1ELi64ELb0ELb0EEEJNS5_IJNSA_ILi128EEESG_SG_EEENS5_IJNSW_IS1N_SC_EENSW_ISG_SC_EEEEESI_SJ_SI_SJ_NS1I_6fusion15FusionCallbacksIS1M_NS1S_17LinearCombinationISI_fSI_fLNS_15FloatRoundStyleE2EEES1O_S1R_JEEENS4_5SM1004TMEM4LOAD26SM100_TMEM_LOAD_32dp32b64xENS4_13SM90_TMA_LOADES1E_NS4_39AutoVectorizingCopyWithAssumedAlignmentILi128EEENS4_14SM90_TMA_STOREES1E_S24_S24_EEEvvEEEEvNT_6ParamsE,@function
        .size           _ZN7cutlass13device_kernelINS_4gemm6kernel13GemmUniversalIN4cute5tupleIJiiiiEEENS1_10collective13CollectiveMmaINS1_35MainloopSm100TmaUmmaWarpSpecializedILi20ELi2ELi4ENS5_IJNS4_1CILi2EEESB_NSA_ILi1EEEEEEEENS5_IJNSA_ILi256EEENSA_ILi64EEESG_EEENS_12float_e4m3_tENS5_IJlSC_lEEESI_SJ_NS4_8TiledMMAINS4_8MMA_AtomIJNS4_10MMA_TraitsINS4_25SM100_MMA_F8F6F4_2x1SM_SSEJSI_SI_fSF_SG_NS4_17integral_constantINS4_4UMMA5MajorELSQ_0EEESR_NSO_INSP_7ScaleInELSS_0EEEST_EEEEEENS4_6LayoutINS5_IJSC_SC_SC_EEENS5_IJNSA_ILi0EEESY_SY_EEEEENS5_IJNS4_10UnderscoreES11_S11_EEEEENS4_28SM100_TMA_2SM_LOAD_MULTICASTENS4_14ComposedLayoutINS4_7SwizzleILi2ELi4ELi3EEENS4_18smem_ptr_flag_bitsILi8EEENSW_INS5_IJNSA_ILi8EEESG_EEENS5_IJSG_SC_EEEEEEEvNS4_8identityENS4_18SM100_TMA_2SM_LOADES1E_vS1F_EENS_8epilogue10collective18CollectiveEpilogueINS1I_23Sm100TmaWarpSpecializedILi1ELi1ELi64ELb0ELb0EEEJNS5_IJNSA_ILi128EEESG_SG_EEENS5_IJNSW_IS1N_SC_EENSW_ISG_SC_EEEEESI_SJ_SI_SJ_NS1I_6fusion15FusionCallbacksIS1M_NS1S_17LinearCombinationISI_fSI_fLNS_15FloatRoundStyleE2EEES1O_S1R_JEEENS4_5SM1004TMEM4LOAD26SM100_TMEM_LOAD_32dp32b64xENS4_13SM90_TMA_LOADES1E_NS4_39AutoVectorizingCopyWithAssumedAlignmentILi128EEENS4_14SM90_TMA_STOREES1E_S24_S24_EEEvvEEEEvNT_6ParamsE,(.L_x_198 - _ZN7cutlass13device_kernelINS_4gemm6kernel13GemmUniversalIN4cute5tupleIJiiiiEEENS1_10collective13CollectiveMmaINS1_35MainloopSm100TmaUmmaWarpSpecializedILi20ELi2ELi4ENS5_IJNS4_1CILi2EEESB_NSA_ILi1EEEEEEEENS5_IJNSA_ILi256EEENSA_ILi64EEESG_EEENS_12float_e4m3_tENS5_IJlSC_lEEESI_SJ_NS4_8TiledMMAINS4_8MMA_AtomIJNS4_10MMA_TraitsINS4_25SM100_MMA_F8F6F4_2x1SM_SSEJSI_SI_fSF_SG_NS4_17integral_constantINS4_4UMMA5MajorELSQ_0EEESR_NSO_INSP_7ScaleInELSS_0EEEST_EEEEEENS4_6LayoutINS5_IJSC_SC_SC_EEENS5_IJNSA_ILi0EEESY_SY_EEEEENS5_IJNS4_10UnderscoreES11_S11_EEEEENS4_28SM100_TMA_2SM_LOAD_MULTICASTENS4_14ComposedLayoutINS4_7SwizzleILi2ELi4ELi3EEENS4_18smem_ptr_flag_bitsILi8EEENSW_INS5_IJNSA_ILi8EEESG_EEENS5_IJSG_SC_EEEEEEEvNS4_8identityENS4_18SM100_TMA_2SM_LOADES1E_vS1F_EENS_8epilogue10collective18CollectiveEpilogueINS1I_23Sm100TmaWarpSpecializedILi1ELi1ELi64ELb0ELb0EEEJNS5_IJNSA_ILi128EEESG_SG_EEENS5_IJNSW_IS1N_SC_EENSW_ISG_SC_EEEEESI_SJ_SI_SJ_NS1I_6fusion15FusionCallbacksIS1M_NS1S_17LinearCombinationISI_fSI_fLNS_15FloatRoundStyleE2EEES1O_S1R_JEEENS4_5SM1004TMEM4LOAD26SM100_TMEM_LOAD_32dp32b64xENS4_13SM90_TMA_LOADES1E_NS4_39AutoVectorizingCopyWithAssumedAlignmentILi128EEENS4_14SM90_TMA_STOREES1E_S24_S24_EEEvvEEEEvNT_6ParamsE)
        .other          _ZN7cutlass13device_kernelINS_4gemm6kernel13GemmUniversalIN4cute5tupleIJiiiiEEENS1_10collective13CollectiveMmaINS1_35MainloopSm100TmaUmmaWarpSpecializedILi20ELi2ELi4ENS5_IJNS4_1CILi2EEESB_NSA_ILi1EEEEEEEENS5_IJNSA_ILi256EEENSA_ILi64EEESG_EEENS_12float_e4m3_tENS5_IJlSC_lEEESI_SJ_NS4_8TiledMMAINS4_8MMA_AtomIJNS4_10MMA_TraitsINS4_25SM100_MMA_F8F6F4_2x1SM_SSEJSI_SI_fSF_SG_NS4_17integral_constantINS4_4UMMA5MajorELSQ_0EEESR_NSO_INSP_7ScaleInELSS_0EEEST_EEEEEENS4_6LayoutINS5_IJSC_SC_SC_EEENS5_IJNSA_ILi0EEESY_SY_EEEEENS5_IJNS4_10UnderscoreES11_S11_EEEEENS4_28SM100_TMA_2SM_LOAD_MULTICASTENS4_14ComposedLayoutINS4_7SwizzleILi2ELi4ELi3EEENS4_18smem_ptr_flag_bitsILi8EEENSW_INS5_IJNSA_ILi8EEESG_EEENS5_IJSG_SC_EEEEEEEvNS4_8identityENS4_18SM100_TMA_2SM_LOADES1E_vS1F_EENS_8epilogue10collective18CollectiveEpilogueINS1I_23Sm100TmaWarpSpecializedILi1ELi1ELi64ELb0ELb0EEEJNS5_IJNSA_ILi128EEESG_SG_EEENS5_IJNSW_IS1N_SC_EENSW_ISG_SC_EEEEESI_SJ_SI_SJ_NS1I_6fusion15FusionCallbacksIS1M_NS1S_17LinearCombinationISI_fSI_fLNS_15FloatRoundStyleE2EEES1O_S1R_JEEENS4_5SM1004TMEM4LOAD26SM100_TMEM_LOAD_32dp32b64xENS4_13SM90_TMA_LOADES1E_NS4_39AutoVectorizingCopyWithAssumedAlignmentILi128EEENS4_14SM90_TMA_STOREES1E_S24_S24_EEEvvEEEEvNT_6ParamsE,@"STO_CUDA_ENTRY STV_DEFAULT"
_ZN7cutlass13device_kernelINS_4gemm6kernel13GemmUniversalIN4cute5tupleIJiiiiEEENS1_10collective13CollectiveMmaINS1_35MainloopSm100TmaUmmaWarpSpecializedILi20ELi2ELi4ENS5_IJNS4_1CILi2EEESB_NSA_ILi1EEEEEEEENS5_IJNSA_ILi256EEENSA_ILi64EEESG_EEENS_12float_e4m3_tENS5_IJlSC_lEEESI_SJ_NS4_8TiledMMAINS4_8MMA_AtomIJNS4_10MMA_TraitsINS4_25SM100_MMA_F8F6F4_2x1SM_SSEJSI_SI_fSF_SG_NS4_17integral_constantINS4_4UMMA5MajorELSQ_0EEESR_NSO_INSP_7ScaleInELSS_0EEEST_EEEEEENS4_6LayoutINS5_IJSC_SC_SC_EEENS5_IJNSA_ILi0EEESY_SY_EEEEENS5_IJNS4_10UnderscoreES11_S11_EEEEENS4_28SM100_TMA_2SM_LOAD_MULTICASTENS4_14ComposedLayoutINS4_7SwizzleILi2ELi4ELi3EEENS4_18smem_ptr_flag_bitsILi8EEENSW_INS5_IJNSA_ILi8EEESG_EEENS5_IJSG_SC_EEEEEEEvNS4_8identityENS4_18SM100_TMA_2SM_LOADES1E_vS1F_EENS_8epilogue10collective18CollectiveEpilogueINS1I_23Sm100TmaWarpSpecializedILi1ELi1ELi64ELb0ELb0EEEJNS5_IJNSA_ILi128EEESG_SG_EEENS5_IJNSW_IS1N_SC_EENSW_ISG_SC_EEEEESI_SJ_SI_SJ_NS1I_6fusion15FusionCallbacksIS1M_NS1S_17LinearCombinationISI_fSI_fLNS_15FloatRoundStyleE2EEES1O_S1R_JEEENS4_5SM1004TMEM4LOAD26SM100_TMEM_LOAD_32dp32b64xENS4_13SM90_TMA_LOADES1E_NS4_39AutoVectorizingCopyWithAssumedAlignmentILi128EEENS4_14SM90_TMA_STOREES1E_S24_S24_EEEvvEEEEvNT_6ParamsE:
[----:B------:R-:W1:Y:S01]  /*0000*/  LDC R1, c[0x0][0x37c] ;  /* 0x0000df00ff017b82 */ /* 0x000e620000000800 */
[----:B------:R-:W2:Y:S01]  /*0010*/  S2R R131, SR_TID.X ;  /* 0x0000000000837919 */ /* 0x000ea20000002100 */
[----:B------:R-:W3:Y:S06]  /*0020*/  LDCU.64 UR8, c[0x0][0x890] ;  /* 0x00011200ff0877ac */ /* 0x000eec0008000a00 */
[----:B------:R-:W4:Y:S01]  /*0030*/  S2UR UR4, SR_CgaCtaId ;  /* 0x00000000000479c3 */ /* 0x000f220000008800 */
[----:B------:R-:W-:Y:S02]  /*0040*/  PRMT R141, RZ, 0x7610, R141 ;  /* 0x00007610ff8d7816 */ /* 0x000fe4000000008d */
[----:B------:R-:W-:Y:S01]  /*0050*/  ELECT P1, URZ, PT ;  /* 0x0000000000ff782f */ /* 0x000fe20003820000 */
[----:B---3--:R-:W-:-:S04]  /*0060*/  UISETP.NE.U32.AND UP0, UPT, UR8, URZ, UPT ;  /* 0x000000ff0800728c */ /* 0x008fc8000bf05070 */
[----:B------:R-:W-:Y:S02]  /*0070*/  UISETP.NE.AND.EX UP0, UPT, UR9, URZ, UPT, UP0 ;  /* 0x000000ff0900728c */ /* 0x000fe4000bf05300 */
[----:B----4-:R-:W-:Y:S02]  /*0080*/  ULOP3.LUT UR33, UR4, 0x1, URZ, 0xc0, !UPT ;  /* 0x0000000104217892 */ /* 0x010fe4000f8ec0ff */
[----:B------:R-:W-:Y:S01]  /*0090*/  ULOP3.LUT UR35, UR4, 0x1, URZ, 0x3c, !UPT ;  /* 0x0000000104237892 */ /* 0x000fe2000f8e3cff */
[----:B--2---:R-:W-:-:S05]  /*00a0*/  SHF.R.U32.HI R142, RZ, 0x5, R131 ;  /* 0x00000005ff8e7819 */ /* 0x004fca0000011683 */
[----:B------:R-:W2:Y:S02]  /*00b0*/  SHFL.IDX PT, R0, R142, RZ, 0x1f ;  /* 0x00001fff8e007589 */ /* 0x000ea400000e0000 */
[----:B--2---:R-:W-:Y:S01]  /*00c0*/  R2UR UR13, R0 ;  /* 0x00000000000d72ca */ /* 0x004fe200000e0000 */
[----:B-1----:R-:W-:-:S14]  /*00d0*/  BRA.U UP0, `(.L_x_0) ;  /* 0x0000000100307547 */ /* 0x002fdc000b800000 */
[----:B------:R-:W1:Y:S02]  /*00e0*/  LDCU.64 UR4, c[0x0][0x888] ;  /* 0x00011100ff0477ac */ /* 0x000e640008000a00 */
[----:B-1----:R-:W-:-:S04]  /*00f0*/  UISETP.NE.U32.AND UP0, UPT, UR4, URZ, UPT ;  /* 0x000000ff0400728c */ /* 0x002fc8000bf05070 */
[----:B------:R-:W-:-:S09]  /*0100*/  UISETP.NE.AND.EX UP0, UPT, UR5, URZ, UPT, UP0 ;  /* 0x000000ff0500728c */ /* 0x000fd2000bf05300 */
[----:B------:R-:W-:Y:S05]  /*0110*/  BRA.U !UP0, `(.L_x_1) ;  /* 0x0000000108147547 */ /* 0x000fea000b800000 */
[----:B------:R-:W1:Y:S01]  /*0120*/  LDC.64 R2, c[0x0][0x888] ;  /* 0x00022200ff027b82 */ /* 0x000e620000000a00 */
[----:B------:R-:W1:Y:S02]  /*0130*/  LDCU.64 UR4, c[0x0][0x358] ;  /* 0x00006b00ff0477ac */ /* 0x000e640008000a00 */
[----:B-1----:R1:W5:Y:S01]  /*0140*/  LDG.E R71, desc[UR4][R2.64] ;  /* 0x0000000402477981 */ /* 0x002362000c1e1900 */
[----:B------:R-:W-:Y:S01]  /*0150*/  HFMA2 R141, -RZ, RZ, 0, 5.9604644775390625e-08 ;  /* 0x00000001ff8d7431 */ /* 0x000fe200000001ff */
[----:B------:R-:W-:Y:S05]  /*0160*/  BRA `(.L_x_0) ;  /* 0x00000000000c7947 */ /* 0x000fea0003800000 */
.L_x_1:
[----:B------:R-:W1:Y:S01]  /*0170*/  LDCU UR4, c[0x0][0x880] ;  /* 0x00011000ff0477ac */ /* 0x000e620008000800 */
[----:B------:R-:W-:Y:S01]  /*0180*/  HFMA2 R141, -RZ, RZ, 0, 5.9604644775390625e-08 ;  /* 0x00000001ff8d7431 */ /* 0x000fe200000001ff */
[----:B-1----:R-:W-:-:S07]  /*0190*/  MOV R71, UR4 ;  /* 0x0000000400477c02 */ /* 0x002fce0008000f00 */
.L_x_0:
[----:B------:R-:W2:Y:S02]  /*01a0*/  LDCU.64 UR4, c[0x0][0x8b0] ;  /* 0x00011600ff0477ac */ /* 0x000ea40008000a00 */
[----:B--2---:R-:W-:-:S04]  /*01b0*/  UISETP.NE.U32.AND UP0, UPT, UR4, URZ, UPT ;  /* 0x000000ff0400728c */ /* 0x004fc8000bf05070 */
[----:B------:R-:W-:-:S09]  /*01c0*/  UISETP.NE.AND.EX UP0, UPT, UR5, URZ, UPT, UP0 ;  /* 0x000000ff0500728c */ /* 0x000fd2000bf05300 */
[----:B------:R-:W-:Y:S05]  /*01d0*/  BRA.U UP0, `(.L_x_2) ;  /* 0x0000000100287547 */ /* 0x000fea000b800000 */
[----:B------:R-:W2:Y:S02]  /*01e0*/  LDCU.64 UR4, c[0x0][0x8a8] ;  /* 0x00011500ff0477ac */ /* 0x000ea40008000a00 */
[----:B--2---:R-:W-:-:S04]  /*01f0*/  UISETP.NE.U32.AND UP0, UPT, UR4, URZ, UPT ;  /* 0x000000ff0400728c */ /* 0x004fc8000bf05070 */
[----:B------:R-:W-:-:S09]  /*0200*/  UISETP.NE.AND.EX UP0, UPT, UR5, URZ, UPT, UP0 ;  /* 0x000000ff0500728c */ /* 0x000fd2000bf05300 */
[----:B------:R-:W-:Y:S05]  /*0210*/  BRA.U !UP0, `(.L_x_3) ;  /* 0x0000000108107547 */ /* 0x000fea000b800000 */
[----:B-1----:R-:W1:Y:S01]  /*0220*/  LDC.64 R2, c[0x0][0x8a8] ;  /* 0x00022a00ff027b82 */ /* 0x002e620000000a00 */
[----:B------:R-:W1:Y:S02]  /*0230*/  LDCU.64 UR4, c[0x0][0x358] ;  /* 0x00006b00ff0477ac */ /* 0x000e640008000a00 */
[----:B-1----:R2:W5:Y:S01]  /*0240*/  LDG.E R70, desc[UR4][R2.64] ;  /* 0x0000000402467981 */ /* 0x002562000c1e1900 */
[----:B------:R-:W-:Y:S05]  /*0250*/  BRA `(.L_x_2) ;  /* 0x0000000000087947 */ /* 0x000fea0003800000 */
.L_x_3:
[----:B------:R-:W2:Y:S02]  /*0260*/  LDCU UR4, c[0x0][0x8a0] ;  /* 0x00011400ff0477ac */ /* 0x000ea40008000800 */
[----:B--2---:R-:W-:Y:S02]  /*0270*/  MOV R70, UR4 ;  /* 0x0000000400467c02 */ /* 0x004fe40008000f00 */
.L_x_2:
[----:B------:R-:W-:Y:S01]  /*0280*/  IMAD.U32 R0, RZ, RZ, UR13 ;  /* 0x0000000dff007e24 */ /* 0x000fe2000f8e00ff */
[----:B------:R-:W-:Y:S04]  /*0290*/  BSSY.RECONVERGENT B0, `(.L_x_4) ;  /* 0x000000c000007945 */ /* 0x000fe80003800200 */
[C---:B------:R-:W-:Y:S02]  /*02a0*/  ISETP.NE.OR P2, PT, R0.reuse, 0x1, !P1 ;  /* 0x000000010000780c */ /* 0x040fe40004f45670 */
[----:B------:R-:W-:-:S11]  /*02b0*/  ISETP.NE.OR P0, PT, R0, 0x3, !P1 ;  /* 0x000000030000780c */ /* 0x000fd60004f05670 */
[----:B------:R-:W-:Y:S05]  /*02c0*/  @P2 BRA `(.L_x_5) ;  /* 0x0000000000202947 */ /* 0x000fea0003800000 */
[----:B------:R-:W3:Y:S02]  /*02d0*/  LDCU.64 UR4, c[0x0][0x348] ;  /* 0x00006900ff0477ac */ /* 0x000ee40008000a00 */
[----:B---3--:R-:W-:Y:S02]  /*02e0*/  UIADD3 UR6, UP1, UPT, UR4, 0x80, URZ ;  /* 0x0000008004067890 */ /* 0x008fe4000ff3e0ff */
[----:B------:R-:W-:Y:S02]  /*02f0*/  UIADD3 UR4, UP0, UPT, UR4, 0x180, URZ ;  /* 0x0000018004047890 */ /* 0x000fe4000ff1e0ff */
[----:B------:R-:W-:Y:S02]  /*0300*/  UIADD3.X UR7, UPT, UPT, URZ, UR5, URZ, UP1, !UPT ;  /* 0x00000005ff077290 */ /* 0x000fe40008ffe4ff */
[----:B------:R-:W-:-:S07]  /*0310*/  UIADD3.X UR5, UPT, UPT, URZ, UR5, URZ, UP0, !UPT ;  /* 0x00000005ff057290 */ /* 0x000fce00087fe4ff */
[----:B------:R3:W-:Y:S02]  /*0320*/  UTMACCTL.PF [UR6] ;  /* 0x00000000060079b9 */ /* 0x0007e40008040000 */
[----:B------:R3:W-:Y:S02]  /*0330*/  UTMACCTL.PF [UR4] ;  /* 0x00000000040079b9 */ /* 0x0007e40008040000 */
[----:B---3--:R-:W-:Y:S01]  /*0340*/  NOP ;  /* 0x0000000000007918 */ /* 0x008fe20000000000 */
.L_x_5:
[----:B------:R-:W-:Y:S05]  /*0350*/  BSYNC.RECONVERGENT B0 ;  /* 0x0000000000007941 */ /* 0x000fea0003800200 */
.L_x_4:
[----:B------:R-:W-:Y:S04]  /*0360*/  BSSY.RECONVERGENT B0, `(.L_x_6) ;  /* 0x000000a000007945 */ /* 0x000fe80003800200 */
        /* <DEDUP_REMOVED lines=9> */
.L_x_7:
[----:B------:R-:W-:Y:S05]  /*0400*/  BSYNC.RECONVERGENT B0 ;  /* 0x0000000000007941 */ /* 0x000fea0003800200 */
.L_x_6:
[----:B------:R-:W3:Y:S01]  /*0410*/  LDCU.64 UR4, c[0x0][0x888] ;  /* 0x00011100ff0477ac */ /* 0x000ee20008000a00 */
[----:B------:R-:W-:Y:S02]  /*0420*/  UISETP.EQ.U32.AND UP1, UPT, UR8, URZ, UPT ;  /* 0x000000ff0800728c */ /* 0x000fe4000bf22070 */
[----:B------:R-:W-:Y:S02]  /*0430*/  UPLOP3.LUT UP3, UPT, UPT, UPT, UPT, 0x80, 0x8 ;  /* 0x000000000008789c */ /* 0x000fe40003f6f070 */
[----:B---3--:R-:W-:-:S04]  /*0440*/  UISETP.NE.U32.AND UP0, UPT, UR4, URZ, UPT ;  /* 0x000000ff0400728c */ /* 0x008fc8000bf05070 */
[----:B------:R-:W-:-:S04]  /*0450*/  UISETP.NE.AND.EX UP0, UPT, UR5, URZ, UPT, UP0 ;  /* 0x000000ff0500728c */ /* 0x000fc8000bf05300 */
[----:B------:R-:W-:-:S04]  /*0460*/  UISETP.EQ.OR.EX UP2, UPT, UR9, URZ, !UP0, UP1 ;  /* 0x000000ff0900728c */ /* 0x000fc8000c742710 */
[----:B------:R-:W-:-:S05]  /*0470*/  UP2UR UR60, UPR, URZ, 0x4 ;  /* 0x00000004ff3c7883 */ /* 0x000fca0008000000 */
[----:B------:R-:W-:Y:S07]  /*0480*/  BRA.U !UP2, `(.L_x_8) ;  /* 0x000000010a207547 */ /* 0x000fee000b800000 */
[----:B------:R-:W-:Y:S01]  /*0490*/  UISETP.NE.U32.AND UP1, UPT, UR8, URZ, UPT ;  /* 0x000000ff0800728c */ /* 0x000fe2000bf25070 */
[----:B-----5:R-:W-:Y:S01]  /*04a0*/  FSETP.NEU.AND P0, PT, R71, RZ, PT ;  /* 0x000000ff4700720b */ /* 0x020fe20003f0d000 */
[----:B------:R-:W-:Y:S02]  /*04b0*/  USEL UR4, URZ, 0xffffffff, UP0 ;  /* 0xffffffffff047887 */ /* 0x000fe40008000000 */
[----:B------:R-:W-:-:S10]  /*04c0*/  UISETP.NE.AND.EX UP1, UPT, UR9, URZ, UPT, UP1 ;  /* 0x000000ff0900728c */ /* 0x000fd4000bf25310 */
[----:B------:R-:W-:Y:S01]  /*04d0*/  VOTEU.ANY UP0, P0 ;  /* 0x0000000000ff7886 */ /* 0x000fe20000000100 */
[----:B------:R-:W-:-:S04]  /*04e0*/  @!UP1 USEL UR4, URZ, 0xffffffff, UP0 ;  /* 0xffffffffff049887 */ /* 0x000fc80008000000 */
[----:B------:R-:W-:-:S04]  /*04f0*/  ULOP3.LUT UR4, UR4, 0x1, URZ, 0xc0, !UPT ;  /* 0x0000000104047892 */ /* 0x000fc8000f8ec0ff */
[----:B------:R-:W-:-:S11]  /*0500*/  UISETP.NE.U32.AND UP3, UPT, UR4, 0x1, UPT ;  /* 0x000000010400788c */ /* 0x000fd6000bf65070 */
.L_x_8:
[----:B------:R-:W3:Y:S01]  /*0510*/  SHFL.IDX PT, R0, R142, RZ, 0x1f ;  /* 0x00001fff8e007589 */ /* 0x000ee200000e0000 */
[----:B------:R-:W-:-:S04]  /*0520*/  UISETP.NE.AND UP0, UPT, UR13, 0x2, UPT ;  /* 0x000000020d00788c */ /* 0x000fc8000bf05270 */
[----:B------:R-:W-:Y:S02]  /*0530*/  UISETP.EQ.AND UP1, UPT, UR33, URZ, !UP0 ;  /* 0x000000ff2100728c */ /* 0x000fe4000c722270 */
[----:B------:R-:W-:-:S04]  /*0540*/  USEL UR34, URZ, 0x1, UP0 ;  /* 0x00000001ff227887 */ /* 0x000fc80008000000 */
[----:B------:R-:W-:Y:S02]  /*0550*/  PLOP3.LUT P3, PT, P1, PT, UP1, 0x80, 0x8 ;  /* 0x000000000008781c */ /* 0x000fe40000f6f018 */
[----:B---3--:R-:W-:-:S13]  /*0560*/  ISETP.NE.AND P0, PT, R0, RZ, PT ;  /* 0x000000ff0000720c */ /* 0x008fda0003f05270 */
[----:B------:R-:W-:Y:S05]  /*0570*/  @P0 BRA `(.L_x_9) ;  /* 0x0000000000e40947 */ /* 0x000fea0003800000 */
[----:B------:R-:W-:Y:S01]  /*0580*/  ELECT P0, URZ, PT ;  /* 0x0000000000ff782f */ /* 0x000fe20003800000 */
[----:B------:R-:W-:-:S12]  /*0590*/  BSSY.RECONVERGENT B0, `(.L_x_9) ;  /* 0x0000037000007945 */ /* 0x000fd80003800200 */
[----:B------:R-:W-:Y:S05]  /*05a0*/  @!P0 BRA `(.L_x_10) ;  /* 0x0000000000d48947 */ /* 0x000fea0003800000 */
[----:B------:R-:W3:Y:S01]  /*05b0*/  S2UR UR5, SR_CgaCtaId ;  /* 0x00000000000579c3 */ /* 0x000ee20000008800 */
[----:B------:R-:W-:Y:S01]  /*05c0*/  UMOV UR4, 0x400 ;  /* 0x0000040000047882 */ /* 0x000fe20000000000 */
[----:B------:R-:W-:Y:S01]  /*05d0*/  UMOV UR8, 0x1 ;  /* 0x0000000100087882 */ /* 0x000fe20000000000 */
[----:B------:R-:W-:Y:S01]  /*05e0*/  UMOV UR6, 0x2 ;  /* 0x0000000200067882 */ /* 0x000fe20000000000 */
[----:B------:R-:W-:-:S04]  /*05f0*/  UIADD3 UR8, UPT, UPT, -UR8, 0x100000, URZ ;  /* 0x0010000008087890 */ /* 0x000fc8000fffe1ff */
[----:B------:R-:W-:Y:S02]  /*0600*/  USHF.L.U32 UR9, UR8, 0xb, URZ ;  /* 0x0000000b08097899 */ /* 0x000fe400080006ff */
[----:B------:R-:W-:Y:S02]  /*0610*/  USHF.L.U32 UR8, UR8, 0x1, URZ ;  /* 0x0000000108087899 */ /* 0x000fe400080006ff */
[----:B------:R-:W-:-:S04]  /*0620*/  UIADD3 UR6, UPT, UPT, -UR6, 0x100000, URZ ;  /* 0x0010000006067890 */ /* 0x000fc8000fffe1ff */
[----:B------:R-:W-:Y:S02]  /*0630*/  USHF.L.U32 UR7, UR6, 0xb, URZ ;  /* 0x0000000b06077899 */ /* 0x000fe400080006ff */
[----:B------:R-:W-:Y:S02]  /*0640*/  USHF.L.U32 UR6, UR6, 0x1, URZ ;  /* 0x0000000106067899 */ /* 0x000fe400080006ff */
[----:B---3--:R-:W-:Y:S01]  /*0650*/  ULEA UR4, UR5, UR4, 0x18 ;  /* 0x0000000405047291 */ /* 0x008fe2000f8ec0ff */
[----:B------:R-:W3:Y:S11]  /*0660*/  FENCE.VIEW.ASYNC.S ;  /* 0x00000000000073c6 */ /* 0x000ef60000000000 */
[----:B---3--:R3:W4:Y:S01]  /*0670*/  SYNCS.EXCH.64 URZ, [UR4], UR8 ;  /* 0x0000000804ff75b2 */ /* 0x0087220008000100 */
[----:B------:R3:W1:Y:S01]  /*0680*/  SYNCS.EXCH.64 URZ, [UR4+0xa0], UR6 ;  /* 0x0000a00604ff75b2 */ /* 0x0006620008000100 */
        /* <DEDUP_REMOVED lines=37> */
[----:B------:R3:W1:Y:S02]  /*08e0*/  SYNCS.EXCH.64 URZ, [UR4+0x138], UR6 ;  /* 0x0001380604ff75b2 */ /* 0x0006640008000100 */
[----:B---34-:R-:W-:Y:S01]  /*08f0*/  NOP ;  /* 0x0000000000007918 */ /* 0x018fe20000000000 */
.L_x_10:
[----:B------:R-:W-:Y:S05]  /*0900*/  BSYNC.RECONVERGENT B0 ;  /* 0x0000000000007941 */ /* 0x000fea0003800200 */
.L_x_9:
[----:B------:R-:W3:Y:S01]  /*0910*/  SHFL.IDX PT, R0, R142, RZ, 0x1f ;  /* 0x00001fff8e007589 */ /* 0x000ee200000e0000 */
[----:B------:R-:W-:Y:S01]  /*0920*/  NOP ;  /* 0x0000000000007918 */ /* 0x000fe20000000000 */
[----:B---3--:R-:W-:-:S13]  /*0930*/  ISETP.NE.AND P0, PT, R0, 0x1, PT ;  /* 0x000000010000780c */ /* 0x008fda0003f05270 */
[----:B------:R-:W-:Y:S05]  /*0940*/  @P0 BRA `(.L_x_11) ;  /* 0x0000000000400947 */ /* 0x000fea0003800000 */
        /* <DEDUP_REMOVED lines=9> */
[----:B------:R-:W-:Y:S01]  /*09e0*/  USHF.L.U32 UR6, UR6, 0x1, URZ ;  /* 0x0000000106067899 */ /* 0x000fe200080006ff */
[----:B------:R-:W-:Y:S01]  /*09f0*/  ELECT P0, URZ, PT ;  /* 0x0000000000ff782f */ /* 0x000fe20003800000 */
[----:B---3--:R-:W-:Y:S01]  /*0a00*/  ULEA UR4, UR5, UR4, 0x18 ;  /* 0x0000000405047291 */ /* 0x008fe2000f8ec0ff */
[----:B------:R-:W3:Y:S11]  /*0a10*/  FENCE.VIEW.ASYNC.S ;  /* 0x00000000000073c6 */ /* 0x000ef60000000000 */
[----:B---3--:R3:W4:Y:S01]  /*0a20*/  SYNCS.EXCH.64 URZ, [UR4+0x140], UR8 ;  /* 0x0001400804ff75b2 */ /* 0x0087220008000100 */
[----:B------:R3:W1:Y:S01]  /*0a30*/  SYNCS.EXCH.64 URZ, [UR4+0x148], UR6 ;  /* 0x0001480604ff75b2 */ /* 0x0006620008000100 */
[----:B------:R-:W-:Y:S01]  /*0a40*/  NOP ;  /* 0x0000000000007918 */ /* 0x000fe20000000000 */
.L_x_11:
[----:B------:R-:W2:Y:S01]  /*0a50*/  SHFL.IDX PT, R0, R142, RZ, 0x1f ;  /* 0x00001fff8e007589 */ /* 0x000ea200000e0000 */
[----:B------:R-:W-:Y:S01]  /*0a60*/  NOP ;  /* 0x0000000000007918 */ /* 0x000fe20000000000 */
[----:B--2---:R-:W-:-:S13]  /*0a70*/  ISETP.NE.AND P0, PT, R0, 0x3, PT ;  /* 0x000000030000780c */ /* 0x004fda0003f05270 */
[----:B------:R-:W-:Y:S05]  /*0a80*/  @P0 BRA `(.L_x_12) ;  /* 0x0000000000300947 */ /* 0x000fea0003800000 */
[----:B------:R-:W2:Y:S01]  /*0a90*/  S2UR UR5, SR_CgaCtaId ;  /* 0x00000000000579c3 */ /* 0x000ea20000008800 */
[----:B---3--:R-:W-:Y:S01]  /*0aa0*/  UMOV UR6, 0x400 ;  /* 0x0000040000067882 */ /* 0x008fe20000000000 */
[----:B------:R-:W-:Y:S01]  /*0ab0*/  UMOV UR4, 0x20 ;  /* 0x0000002000047882 */ /* 0x000fe20000000000 */
[----:B------:R-:W-:Y:S01]  /*0ac0*/  ELECT P0, URZ, PT ;  /* 0x0000000000ff782f */ /* 0x000fe20003800000 */
[----:B--2---:R-:W-:Y:S02]  /*0ad0*/  ULEA UR6, UR5, UR6, 0x18 ;  /* 0x0000000605067291 */ /* 0x004fe4000f8ec0ff */
[----:B------:R-:W-:-:S04]  /*0ae0*/  UIADD3 UR4, UPT, UPT, -UR4, 0x100000, URZ ;  /* 0x0010000004047890 */ /* 0x000fc8000fffe1ff */
[----:B------:R-:W-:Y:S02]  /*0af0*/  USHF.L.U32 UR5, UR4, 0xb, URZ ;  /* 0x0000000b04057899 */ /* 0x000fe400080006ff */
[----:B------:R-:W-:Y:S01]  /*0b00*/  USHF.L.U32 UR4, UR4, 0x1, URZ ;  /* 0x0000000104047899 */ /* 0x000fe200080006ff */
[----:B------:R-:W2:Y:S11]  /*0b10*/  FENCE.VIEW.ASYNC.S ;  /* 0x00000000000073c6 */ /* 0x000eb60000000000 */
[----:B--2---:R2:W3:Y:S01]  /*0b20*/  SYNCS.EXCH.64 URZ, [UR6+0x150], UR4 ;  /* 0x0001500406ff75b2 */ /* 0x0044e20008000100 */
[----:B------:R2:W1:Y:S01]  /*0b30*/  SYNCS.EXCH.64 URZ, [UR6+0x158], UR4 ;  /* 0x0001580406ff75b2 */ /* 0x0004620008000100 */
[----:B------:R-:W-:Y:S01]  /*0b40*/  NOP ;  /* 0x0000000000007918 */ /* 0x000fe20000000000 */
.L_x_12:
[----:B------:R-:W4:Y:S01]  /*0b50*/  SHFL.IDX PT, R0, R142, RZ, 0x1f ;  /* 0x00001fff8e007589 */ /* 0x000f2200000e0000 */
[----:B------:R-:W-:Y:S01]  /*0b60*/  NOP ;  /* 0x0000000000007918 */ /* 0x000fe20000000000 */
[----:B----4-:R-:W-:-:S13]  /*0b70*/  ISETP.NE.AND P0, PT, R0, 0x4, PT ;  /* 0x000000040000780c */ /* 0x010fda0003f05270 */
[----:B------:R-:W-:Y:S05]  /*0b80*/  @P0 BRA `(.L_x_13) ;  /* 0x00000000004c0947 */ /* 0x000fea0003800000 */
[----:B--2---:R-:W2:Y:S01]  /*0b90*/  S2UR UR5, SR_CgaCtaId ;  /* 0x00000000000579c3 */ /* 0x004ea20000008800 */
[----:B---3--:R-:W-:Y:S01]  /*0ba0*/  UMOV UR4, 0x3a0 ;  /* 0x000003a000047882 */ /* 0x008fe20000000000 */
[----:B------:R-:W-:Y:S01]  /*0bb0*/  UMOV UR6, 0x400 ;  /* 0x0000040000067882 */ /* 0x000fe20000000000 */
[----:B------:R-:W-:Y:S01]  /*0bc0*/  USEL UR4, UR4, 0x320, UP3 ;  /* 0x0000032004047887 */ /* 0x000fe20009800000 */
[----:B------:R-:W-:Y:S01]  /*0bd0*/  UMOV UR8, 0x1 ;  /* 0x0000000100087882 */ /* 0x000fe20000000000 */
[----:B------:R-:W-:Y:S01]  /*0be0*/  ELECT P0, URZ, PT ;  /* 0x0000000000ff782f */ /* 0x000fe20003800000 */
[----:B------:R-:W-:-:S04]  /*0bf0*/  UIADD3 UR8, UPT, UPT, -UR8, 0x100000, URZ ;  /* 0x0010000008087890 */ /* 0x000fc8000fffe1ff */
[----:B------:R-:W-:Y:S02]  /*0c00*/  USHF.L.U32 UR9, UR8, 0xb, URZ ;  /* 0x0000000b08097899 */ /* 0x000fe400080006ff */
[----:B------:R-:W-:Y:S02]  /*0c10*/  USHF.L.U32 UR8, UR8, 0x1, URZ ;  /* 0x0000000108087899 */ /* 0x000fe400080006ff */
[----:B--2---:R-:W-:Y:S02]  /*0c20*/  ULEA UR6, UR5, UR6, 0x18 ;  /* 0x0000000605067291 */ /* 0x004fe4000f8ec0ff */
[----:B------:R-:W-:-:S04]  /*0c30*/  UIADD3 UR4, UPT, UPT, -UR4, 0x100000, URZ ;  /* 0x0010000004047890 */ /* 0x000fc8000fffe1ff */
[----:B------:R-:W-:Y:S02]  /*0c40*/  USHF.L.U32 UR5, UR4, 0xb, URZ ;  /* 0x0000000b04057899 */ /* 0x000fe400080006ff */
[----:B------:R-:W-:Y:S01]  /*0c50*/  USHF.L.U32 UR4, UR4, 0x1, URZ ;  /* 0x0000000104047899 */ /* 0x000fe200080006ff */
[----:B------:R-:W2:Y:S03]  /*0c60*/  FENCE.VIEW.ASYNC.S ;  /* 0x00000000000073c6 */ /* 0x000ea60000000000 */
[----:B--2---:R4:W2:Y:S08]  /*0c70*/  SYNCS.EXCH.64 URZ, [UR6+0x160], UR8 ;  /* 0x0001600806ff75b2 */ /* 0x0048b00008000100 */
[----:B------:R4:W3:Y:S01]  /*0c80*/  SYNCS.EXCH.64 URZ, [UR6+0x170], UR4 ;  /* 0x0001700406ff75b2 */ /* 0x0008e20008000100 */
[----:B------:R4:W1:Y:S01]  /*0c90*/  SYNCS.EXCH.64 URZ, [UR6+0x168], UR8 ;  /* 0x0001680806ff75b2 */ /* 0x0008620008000100 */
[----:B------:R4:W1:Y:S02]  /*0ca0*/  SYNCS.EXCH.64 URZ, [UR6+0x178], UR4 ;  /* 0x0001780406ff75b2 */ /* 0x0008640008000100 */
[----:B----4-:R-:W-:Y:S01]  /*0cb0*/  NOP ;  /* 0x0000000000007918 */ /* 0x010fe20000000000 */
.L_x_13:
[----:B------:R-:W4:Y:S01]  /*0cc0*/  SHFL.IDX PT, R0, R142, RZ, 0x1f ;  /* 0x00001fff8e007589 */ /* 0x000f2200000e0000 */
[----:B------:R-:W-:Y:S01]  /*0cd0*/  NOP ;  /* 0x0000000000007918 */ /* 0x000fe20000000000 */
[----:B----4-:R-:W-:-:S13]  /*0ce0*/  ISETP.NE.AND P0, PT, R0, 0x5, PT ;  /* 0x000000050000780c */ /* 0x010fda0003f05270 */
[----:B------:R-:W-:Y:S05]  /*0cf0*/  @P0 BRA `(.L_x_14) ;  /* 0x0000000000580947 */ /* 0x000fea0003800000 */
[----:B--2---:R-:W2:Y:S01]  /*0d00*/  S2UR UR5, SR_CgaCtaId ;  /* 0x00000000000579c3 */ /* 0x004ea20000008800 */
[----:B---3--:R-:W-:Y:S01]  /*0d10*/  UMOV UR4, 0x400 ;  /* 0x0000040000047882 */ /* 0x008fe20000000000 */
        /* <DEDUP_REMOVED lines=9> */
[----:B--2---:R-:W-:Y:S01]  /*0db0*/  ULEA UR4, UR5, UR4, 0x18 ;  /* 0x0000000405047291 */ /* 0x004fe2000f8ec0ff */
[----:B------:R-:W2:Y:S11]  /*0dc0*/  FENCE.VIEW.ASYNC.S ;  /* 0x00000000000073c6 */ /* 0x000eb60000000000 */
[----:B--2---:R4:W2:Y:S01]  /*0dd0*/  SYNCS.EXCH.64 URZ, [UR4+0x180], UR6 ;  /* 0x0001800604ff75b2 */ /* 0x0048a20008000100 */
[----:B------:R4:W3:Y:S01]  /*0de0*/  SYNCS.EXCH.64 URZ, [UR4+0x1a0], UR8 ;  /* 0x0001a00804ff75b2 */ /* 0x0008e20008000100 */
[----:B------:R4:W1:Y:S01]  /*0df0*/  SYNCS.EXCH.64 URZ, [UR4+0x188], UR6 ;  /* 0x0001880604ff75b2 */ /* 0x0008620008000100 */
[----:B------:R4:W1:Y:S01]  /*0e00*/  SYNCS.EXCH.64 URZ, [UR4+0x1a8], UR8 ;  /* 0x0001a80804ff75b2 */ /* 0x0008620008000100 */
[----:B------:R4:W1:Y:S01]  /*0e10*/  SYNCS.EXCH.64 URZ, [UR4+0x190], UR6 ;  /* 0x0001900604ff75b2 */ /* 0x0008620008000100 */
[----:B------:R4:W1:Y:S01]  /*0e20*/  SYNCS.EXCH.64 URZ, [UR4+0x1b0], UR8 ;  /* 0x0001b00804ff75b2 */ /* 0x0008620008000100 */
[----:B------:R4:W1:Y:S01]  /*0e30*/  SYNCS.EXCH.64 URZ, [UR4+0x198], UR6 ;  /* 0x0001980604ff75b2 */ /* 0x0008620008000100 */
[----:B------:R4:W1:Y:S02]  /*0e40*/  SYNCS.EXCH.64 URZ, [UR4+0x1b8], UR8 ;  /* 0x0001b80804ff75b2 */ /* 0x0008640008000100 */
[----:B----4-:R-:W-:Y:S01]  /*0e50*/  NOP ;  /* 0x0000000000007918 */ /* 0x010fe20000000000 */
.L_x_14:
[----:B------:R-:W4:Y:S01]  /*0e60*/  SHFL.IDX PT, R0, R142, RZ, 0x1f ;  /* 0x00001fff8e007589 */ /* 0x000f2200000e0000 */
[----:B------:R-:W-:Y:S01]  /*0e70*/  ISETP.NE.OR P1, PT, RZ, UR13, !P1 ;  /* 0x0000000dff007c0c */ /* 0x000fe2000cf25670 */
[----:B------:R-:W-:Y:S01]  /*0e80*/  NOP ;  /* 0x0000000000007918 */ /* 0x000fe20000000000 */
[----:B----4-:R-:W-:-:S13]  /*0e90*/  ISETP.NE.AND P0, PT, R0, 0x3, PT ;  /* 0x000000030000780c */ /* 0x010fda0003f05270 */
[----:B------:R-:W-:Y:S05]  /*0ea0*/  @P0 BRA `(.L_x_15) ;  /* 0x0000000000380947 */ /* 0x000fea0003800000 */
[----:B--2---:R-:W2:Y:S01]  /*0eb0*/  S2UR UR5, SR_CgaCtaId ;  /* 0x00000000000579c3 */ /* 0x004ea20000008800 */
[----:B---3--:R-:W-:Y:S01]  /*0ec0*/  UMOV UR4, 0x400 ;  /* 0x0000040000047882 */ /* 0x008fe20000000000 */
[----:B------:R-:W-:Y:S01]  /*0ed0*/  UMOV UR6, 0x20 ;  /* 0x0000002000067882 */ /* 0x000fe20000000000 */
[----:B------:R-:W-:Y:S01]  /*0ee0*/  ELECT P0, URZ, PT ;  /* 0x0000000000ff782f */ /* 0x000fe20003800000 */
[----:B------:R-:W-:-:S04]  /*0ef0*/  UIADD3 UR6, UPT, UPT, -UR6, 0x100000, URZ ;  /* 0x0010000006067890 */ /* 0x000fc8000fffe1ff */
[----:B------:R-:W-:Y:S02]  /*0f00*/  USHF.L.U32 UR7, UR6, 0xb, URZ ;  /* 0x0000000b06077899 */ /* 0x000fe400080006ff */
[----:B------:R-:W-:Y:S02]  /*0f10*/  USHF.L.U32 UR6, UR6, 0x1, URZ ;  /* 0x0000000106067899 */ /* 0x000fe400080006ff */
[----:B--2---:R-:W-:Y:S01]  /*0f20*/  ULEA UR4, UR5, UR4, 0x18 ;  /* 0x0000000405047291 */ /* 0x004fe2000f8ec0ff */
[----:B------:R-:W2:Y:S11]  /*0f30*/  FENCE.VIEW.ASYNC.S ;  /* 0x00000000000073c6 */ /* 0x000eb60000000000 */
[----:B--2---:R4:W2:Y:S01]  /*0f40*/  SYNCS.EXCH.64 URZ, [UR4+0x1c0], UR6 ;  /* 0x0001c00604ff75b2 */ /* 0x0048a20008000100 */
[----:B------:R4:W3:Y:S01]  /*0f50*/  SYNCS.EXCH.64 URZ, [UR4+0x1d0], UR6 ;  /* 0x0001d00604ff75b2 */ /* 0x0008e20008000100 */
[----:B------:R4:W1:Y:S01]  /*0f60*/  SYNCS.EXCH.64 URZ, [UR4+0x1c8], UR6 ;  /* 0x0001c80604ff75b2 */ /* 0x0008620008000100 */
[----:B------:R4:W1:Y:S02]  /*0f70*/  SYNCS.EXCH.64 URZ, [UR4+0x1d8], UR6 ;  /* 0x0001d80604ff75b2 */ /* 0x0008640008000100 */
[----:B----4-:R-:W-:Y:S01]  /*0f80*/  NOP ;  /* 0x0000000000007918 */ /* 0x010fe20000000000 */
.L_x_15:
[----:B---3--:R-:W3:Y:S01]  /*0f90*/  S2UR UR7, SR_CgaCtaId ;  /* 0x00000000000779c3 */ /* 0x008ee20000008800 */
[----:B------:R-:W-:Y:S01]  /*0fa0*/  VOTEU.ALL UP0, P1 ;  /* 0x0000000000ff7886 */ /* 0x000fe20000800000 */
[----:B--2---:R-:W-:Y:S01]  /*0fb0*/  UMOV UR4, 0x20 ;  /* 0x0000002000047882 */ /* 0x004fe20000000000 */
[----:B------:R-:W-:Y:S01]  /*0fc0*/  NOP ;  /* 0x0000000000007918 */ /* 0x000fe20000000000 */
[----:B------:R-:W-:Y:S01]  /*0fd0*/  LOP3.LUT R0, R131, 0x1f, RZ, 0xc0, !PT ;  /* 0x0000001f83007812 */ /* 0x000fe200078ec0ff */
[----:B------:R-:W-:Y:S01]  /*0fe0*/  UISETP.NE.AND UP4, UPT, UR13, URZ, UPT ;  /* 0x000000ff0d00728c */ /* 0x000fe2000bf85270 */
[----:B------:R-:W-:Y:S01]  /*0ff0*/  @!UP0 UMOV UR6, 0x400 ;  /* 0x0000040000068882 */ /* 0x000fe20000000000 */
[----:B------:R-:W-:-:S04]  /*1000*/  @!UP0 UIADD3 UR4, UPT, UPT, -UR4, 0x100000, URZ ;  /* 0x0010000004048890 */ /* 0x000fc8000fffe1ff */
[----:B------:R-:W-:Y:S02]  /*1010*/  @!UP0 USHF.L.U32 UR5, UR4, 0xb, URZ ;  /* 0x0000000b04058899 */ /* 0x000fe400080006ff */
[----:B------:R-:W-:Y:S02]  /*1020*/  @!UP0 USHF.L.U32 UR4, UR4, 0x1, URZ ;  /* 0x0000000104048899 */ /* 0x000fe400080006ff */
[----:B---3--:R-:W-:Y:S01]  /*1030*/  @!UP0 ULEA UR6, UR7, UR6, 0x18 ;  /* 0x0000000607068291 */ /* 0x008fe2000f8ec0ff */
[----:B------:R-:W2:Y:S01]  /*1040*/  LDCU UR7, c[0x0][0x36c] ;  /* 0x00006d80ff0777ac */ /* 0x000ea20008000800 */
[----:B------:R-:W-:Y:S01]  /*1050*/  VOTEU.ALL UP0, P1 ;  /* 0x0000000000ff7886 */ /* 0x000fe20000800000 */
[----:B------:R-:W3:Y:S09]  /*1060*/  FENCE.VIEW.ASYNC.S ;  /* 0x00000000000073c6 */ /* 0x000ef20000000000 */
[----:B---3--:R3:W4:Y:S01]  /*1070*/  @!UP0 SYNCS.EXCH.64 URZ, [UR6+0x1e0], UR4 ;  /* 0x0001e00406ff85b2 */ /* 0x0087220008000100 */
[----:B--2---:R-:W-:-:S09]  /*1080*/  UISETP.EQ.U32.AND UP5, UPT, UR7, 0x1, UPT ;  /* 0x000000010700788c */ /* 0x004fd2000bfa2070 */
[----:B---3--:R-:W-:Y:S05]  /*1090*/  BRA.U !UP5, `(.L_x_16) ;  /* 0x000000010d087547 */ /* 0x008fea000b800000 */
[----:B-1--4-:R-:W-:Y:S01]  /*10a0*/  UCGABAR_ARV ;  /* 0x00000000000079c7 */ /* 0x012fe20008000000 */
[----:B------:R-:W-:Y:S05]  /*10b0*/  BRA `(.L_x_17) ;  /* 0x0000000000047947 */ /* 0x000fea0003800000 */
.L_x_16:
[----:B-1--4-:R-:W-:Y:S01]  /*10c0*/  NOP ;  /* 0x0000000000007918 */ /* 0x012fe20000000000 */
.L_x_17:
[----:B------:R-:W1:Y:S01]  /*10d0*/  S2UR UR19, SR_CTAID.X ;  /* 0x00000000001379c3 */ /* 0x000e620000002500 */
[----:B------:R-:W-:-:S05]  /*10e0*/  CS2R.32 R3, SR_CgaSize ;  /* 0x0000000000037805 */ /* 0x000fca0000008a00 */
[----:B------:R-:W-:-:S05]  /*10f0*/  IMAD R3, R3, -0xa0, RZ ;  /* 0xffffff6003037824 */ /* 0x000fca00078e02ff */
[----:B------:R-:W-:-:S14]  /*1100*/  R2UR UR5, R3 ;  /* 0x00000000030572ca */ /* 0x000fdc00000e0000 */
[----:B------:R-:W2:Y:S01]  /*1110*/  LDCU UR5, c[0x0][UR5+0x2b0] ;  /* 0x00005600050577ac */ /* 0x000ea20008000800 */
[----:B------:R-:W-:-:S05]  /*1120*/  CS2R.32 R3, SR_CgaSize ;  /* 0x0000000000037805 */ /* 0x000fca0000008a00 */
[----:B------:R-:W-:-:S05]  /*1130*/  IMAD R3, R3, -0xa0, RZ ;  /* 0xffffff6003037824 */ /* 0x000fca00078e02ff */
[----:B------:R-:W-:-:S14]  /*1140*/  R2UR UR4, R3 ;  /* 0x00000000030472ca */ /* 0x000fdc00000e0000 */
[----:B------:R-:W3:Y:S01]  /*1150*/  LDCU UR4, c[0x0][UR4+0x2b4] ;  /* 0x00005680040477ac */ /* 0x000ee20008000800 */
[----:B------:R-:W4:Y:S01]  /*1160*/  S2UR UR7, SR_CTAID.Y ;  /* 0x00000000000779c3 */ /* 0x000f220000002600 */
[----:B------:R-:W3:Y:S01]  /*1170*/  LDCU UR18, c[0x0][0xb24] ;  /* 0x00016480ff1277ac */ /* 0x000ee20008000800 */
[----:B------:R-:W-:-:S05]  /*1180*/  CS2R.32 R3, SR_CgaSize ;  /* 0x0000000000037805 */ /* 0x000fca0000008a00 */
[----:B------:R-:W-:-:S05]  /*1190*/  IMAD R3, R3, -0xa0, RZ ;  /* 0xffffff6003037824 */ /* 0x000fca00078e02ff */
[----:B------:R-:W-:-:S14]  /*11a0*/  R2UR UR58, R3 ;  /* 0x00000000033a72ca */ /* 0x000fdc00000e0000 */
[----:B------:R-:W3:Y:S01]  /*11b0*/  LDCU UR58, c[0x0][UR58+0x2a0] ;  /* 0x000054003a3a77ac */ /* 0x000ee20008000800 */
[----:B------:R-:W3:Y:S01]  /*11c0*/  S2UR UR8, SR_CgaCtaId ;  /* 0x00000000000879c3 */ /* 0x000ee20000008800 */
[----:B------:R-:W-:-:S05]  /*11d0*/  CS2R.32 R3, SR_CgaSize ;  /* 0x0000000000037805 */ /* 0x000fca0000008a00 */
[----:B------:R-:W-:-:S05]  /*11e0*/  IMAD R3, R3, -0xa0, RZ ;  /* 0xffffff6003037824 */ /* 0x000fca00078e02ff */
[----:B------:R-:W-:-:S14]  /*11f0*/  R2UR UR55, R3 ;  /* 0x00000000033772ca */ /* 0x000fdc00000e0000 */
[----:B------:R-:W3:Y:S01]  /*1200*/  LDCU UR55, c[0x0][UR55+0x2a4] ;  /* 0x00005480373777ac */ /* 0x000ee20008000800 */
[----:B------:R-:W-:Y:S01]  /*1210*/  UISETP.GT.U32.AND UP0, UPT, UR33, 0xffff, UPT ;  /* 0x0000ffff2100788c */ /* 0x000fe2000bf04070 */
[----:B------:R-:W-:Y:S01]  /*1220*/  UMOV UR27, 0x5 ;  /* 0x00000005001b7882 */ /* 0x000fe20000000000 */
[----:B-1----:R-:W-:Y:S01]  /*1230*/  I2FP.F32.U32 R3, UR19 ;  /* 0x0000001300037c45 */ /* 0x002fe20008201000 */
[----:B------:R-:W1:Y:S01]  /*1240*/  S2UR UR36, SR_CTAID.Z ;  /* 0x00000000002479c3 */ /* 0x000e620000002700 */
[----:B------:R-:W1:Y:S03]  /*1250*/  LDCU UR40, c[0x0][0xb24] ;  /* 0x00016480ff2877ac */ /* 0x000e660008000800 */
[----:B--2---:R-:W-:Y:S01]  /*1260*/  FMUL R3, R3, UR5 ;  /* 0x0000000503037c20 */ /* 0x004fe20008400000 */
[----:B------:R-:W-:Y:S01]  /*1270*/  USEL UR5, UR33, 0xffff, !UP0 ;  /* 0x0000ffff21057887 */ /* 0x000fe2000c000000 */
[----:B----4-:R-:W-:Y:S01]  /*1280*/  I2FP.F32.U32 R2, UR7 ;  /* 0x0000000700027c45 */ /* 0x010fe20008201000 */
[----:B------:R-:W2:Y:S03]  /*1290*/  LDCU UR26, c[0x0][0xb30] ;  /* 0x00016600ff1a77ac */ /* 0x000ea60008000800 */
[----:B------:R-:W4:Y:S01]  /*12a0*/  F2I.U32.TRUNC.NTZ R3, R3 ;  /* 0x0000000300037305 */ /* 0x000f22000020f000 */
[----:B---3--:R-:W-:Y:S01]  /*12b0*/  FMUL R2, R2, UR4 ;  /* 0x0000000402027c20 */ /* 0x008fe20008400000 */
[----:B------:R-:W-:-:S02]  /*12c0*/  ULOP3.LUT UR24, UR5, 0xffff, URZ, 0xc0, !UPT ;  /* 0x0000ffff05187892 */ /* 0x000fc4000f8ec0ff */
[----:B------:R-:W-:Y:S02]  /*12d0*/  USHF.L.U32 UR28, UR8, 0xb, URZ ;  /* 0x0000000b081c7899 */ /* 0x000fe400080006ff */
[----:B------:R-:W-:Y:S02]  /*12e0*/  UISETP.GE.AND UP2, UPT, UR18, 0x1, UPT ;  /* 0x000000011200788c */ /* 0x000fe4000bf46270 */
[----:B------:R-:W3:Y:S01]  /*12f0*/  F2I.U32.TRUNC.NTZ R2, R2 ;  /* 0x0000000200027305 */ /* 0x000ee2000020f000 */
[----:B------:R-:W-:Y:S01]  /*1300*/  UMOV UR45, UR7 ;  /* 0x00000007002d7c82 */ /* 0x000fe20008000000 */
[----:B------:R-:W-:Y:S01]  /*1310*/  UMOV UR46, UR19 ;  /* 0x00000013002e7c82 */ /* 0x000fe20008000000 */
[----:B----4-:R-:W-:Y:S02]  /*1320*/  R2UR UR4, R3 ;  /* 0x00000000030472ca */ /* 0x010fe400000e0000 */
[----:B------:R-:W-:Y:S02]  /*1330*/  PRMT R3, RZ, 0x7610, R3 ;  /* 0x00007610ff037816 */ /* 0x000fe40000000003 */
[----:B---3--:R-:W-:-:S02]  /*1340*/  R2UR UR6, R2 ;  /* 0x00000000020672ca */ /* 0x008fc400000e0000 */
[----:B------:R-:W-:-:S07]  /*1350*/  PRMT R2, RZ, 0x7610, R2 ;  /* 0x00007610ff027816 */ /* 0x000fce0000000002 */
[----:B------:R-:W-:-:S04]  /*1360*/  UIADD3 UR5, UPT, UPT, -UR4, URZ, URZ ;  /* 0x000000ff04057290 */ /* 0x000fc8000fffe1ff */
[----:B------:R-:W-:Y:S02]  /*1370*/  UIMAD UR58, UR58, UR5, UR19 ;  /* 0x000000053a3a72a4 */ /* 0x000fe4000f8e0213 */
[----:B------:R-:W-:-:S04]  /*1380*/  UIADD3 UR4, UPT, UPT, -UR6, URZ, URZ ;  /* 0x000000ff06047290 */ /* 0x000fc8000fffe1ff */
[----:B------:R-:W-:Y:S01]  /*1390*/  UIMAD UR55, UR55, UR4, UR7 ;  /* 0x00000004373772a4 */ /* 0x000fe2000f8e0207 */
[----:B-12---:R-:W-:Y:S11]  /*13a0*/  BRA.U UP4, `(.L_x_18) ;  /* 0x00000001043c7547 */ /* 0x006ff6000b800000 */
[----:B------:R-:W-:Y:S02]  /*13b0*/  UISETP.GT.U32.AND UP0, UPT, UR58, 0x1, UPT ;  /* 0x000000013a00788c */ /* 0x000fe4000bf04070 */
[----:B------:R-:W-:Y:S02]  /*13c0*/  ULOP3.LUT UR4, UR58, 0xfffffffe, URZ, 0xc0, !UPT ;  /* 0xfffffffe3a047892 */ /* 0x000fe4000f8ec0ff */
[----:B------:R-:W-:Y:S02]  /*13d0*/  UISETP.NE.AND UP1, UPT, UR55, URZ, UP0 ;  /* 0x000000ff3700728c */ /* 0x000fe40008725270 */
[----:B------:R-:W-:Y:S02]  /*13e0*/  UISETP.NE.AND UP0, UPT, UR55, 0x1, UP0 ;  /* 0x000000013700788c */ /* 0x000fe40008705270 */
[----:B------:R-:W-:Y:S02]  /*13f0*/  USEL UR7, URZ, 0x1, UP1 ;  /* 0x00000001ff077887 */ /* 0x000fe40008800000 */
[----:B------:R-:W-:-:S02]  /*1400*/  USEL UR6, URZ, 0x4, UP0 ;  /* 0x00000004ff067887 */ /* 0x000fc40008000000 */
[----:B------:R-:W-:Y:S02]  /*1410*/  USEL UR5, URZ, 0x2, UP1 ;  /* 0x00000002ff057887 */ /* 0x000fe40008800000 */
[----:B------:R-:W-:Y:S02]  /*1420*/  ULEA UR4, UR55, UR4, 0x1 ;  /* 0x0000000437047291 */ /* 0x000fe4000f8e08ff */
[----:B------:R-:W-:Y:S02]  /*1430*/  USEL UR8, URZ, 0x8, UP0 ;  /* 0x00000008ff087887 */ /* 0x000fe40008000000 */
[----:B------:R-:W-:-:S03]  /*1440*/  UIADD3 UR5, UPT, UPT, UR5, UR6, UR7 ;  /* 0x0000000605057290 */ /* 0x000fc6000fffe007 */
[----:B------:R-:W-:Y:S01]  /*1450*/  UMOV UR6, 0x3 ;  /* 0x0000000300067882 */ /* 0x000fe20000000000 */
[----:B------:R-:W-:Y:S02]  /*1460*/  UIADD3 UR5, UPT, UPT, UR5, UR8, URZ ;  /* 0x0000000805057290 */ /* 0x000fe4000fffe0ff */
[----:B------:R-:W-:-:S04]  /*1470*/  USHF.L.U32 UR4, UR6, UR4, URZ ;  /* 0x0000000406047299 */ /* 0x000fc800080006ff */
[----:B------:R-:W-:Y:S02]  /*1480*/  MOV R3, UR5 ;  /* 0x0000000500037c02 */ /* 0x000fe40008000f00 */
[----:B------:R-:W-:Y:S02]  /*1490*/  MOV R2, UR4 ;  /* 0x0000000400027c02 */ /* 0x000fe40008000f00 */
.L_x_18:
[----:B------:R-:W-:Y:S05]  /*14a0*/  BRA.U !UP2, `(.L_x_19) ;  /* 0x000000010ad07547 */ /* 0x000fea000b800000 */
[----:B------:R-:W1:Y:S01]  /*14b0*/  LDCU.128 UR20, c[0x0][0xb10] ;  /* 0x00016200ff1477ac */ /* 0x000e620008000c00 */
[----:B------:R-:W2:Y:S01]  /*14c0*/  LDCU UR12, c[0x0][0x370] ;  /* 0x00006e00ff0c77ac */ /* 0x000ea20008000800 */
[----:B------:R-:W3:Y:S01]  /*14d0*/  LDCU UR5, c[0x0][0x374] ;  /* 0x00006e80ff0577ac */ /* 0x000ee20008000800 */
[----:B------:R-:W4:Y:S01]  /*14e0*/  LDCU UR25, c[0x0][0xb0c] ;  /* 0x00016180ff1977ac */ /* 0x000f220008000800 */
[----:B------:R-:W4:Y:S01]  /*14f0*/  LDCU UR4, c[0x0][0xb20] ;  /* 0x00016400ff0477ac */ /* 0x000f220008000800 */
[----:B------:R-:W4:Y:S01]  /*1500*/  LDCU.64 UR16, c[0x0][0xb28] ;  /* 0x00016500ff1077ac */ /* 0x000f220008000a00 */
[----:B-1----:R-:W-:Y:S02]  /*1510*/  UISETP.NE.AND UP0, UPT, UR22, 0x1, UPT ;  /* 0x000000011600788c */ /* 0x002fe4000bf05270 */
[----:B---3--:R-:W-:Y:S02]  /*1520*/  UIMAD.WIDE.U32 UR6, UR5, UR23, URZ ;  /* 0x00000017050672a5 */ /* 0x008fe4000f8e00ff */
[----:B--2---:R-:W-:-:S02]  /*1530*/  UIMAD.WIDE.U32 UR8, UR12, UR20, URZ ;  /* 0x000000140c0872a5 */ /* 0x004fc4000f8e00ff */
[----:B----4-:R-:W-:Y:S02]  /*1540*/  UISETP.NE.AND UP1, UPT, UR25, 0x1, UPT ;  /* 0x000000011900788c */ /* 0x010fe4000bf25270 */
[----:B------:R-:W-:Y:S01]  /*1550*/  UISETP.NE.AND UP2, UPT, UR18, 0x1, UPT ;  /* 0x000000011200788c */ /* 0x000fe2000bf45270 */
[----:B------:R-:W-:Y:S02]  /*1560*/  UMOV UR6, UR7 ;  /* 0x0000000700067c82 */ /* 0x000fe40008000000 */
[----:B------:R-:W-:Y:S01]  /*1570*/  UMOV UR8, UR9 ;  /* 0x0000000900087c82 */ /* 0x000fe20008000000 */
[----:B------:R-:W-:Y:S02]  /*1580*/  @UP0 USHF.R.U32.HI UR5, URZ, UR4, UR6 ;  /* 0x00000004ff050299 */ /* 0x000fe40008011606 */
[----:B------:R-:W-:Y:S02]  /*1590*/  UIMAD.WIDE.U32 UR14, UR45, UR23, URZ ;  /* 0x000000172d0e72a5 */ /* 0x000fe4000f8e00ff */
[----:B------:R-:W-:-:S02]  /*15a0*/  UIMAD.WIDE.U32 UR6, UR5, UR16, URZ ;  /* 0x00000010050672a5 */ /* 0x000fc4000f8e00ff */
[----:B------:R-:W-:Y:S02]  /*15b0*/  @UP1 USHF.R.U32.HI UR12, URZ, UR21, UR8 ;  /* 0x00000015ff0c1299 */ /* 0x000fe40008011608 */
[----:B------:R-:W-:Y:S02]  /*15c0*/  UIMAD.WIDE.U32 UR10, UR19, UR20, URZ ;  /* 0x00000014130a72a5 */ /* 0x000fe4000f8e00ff */
[----:B------:R-:W-:Y:S01]  /*15d0*/  UIMAD.WIDE.U32 UR8, UR12, UR16, URZ ;  /* 0x000000100c0872a5 */ /* 0x000fe2000f8e00ff */
[----:B------:R-:W-:Y:S01]  /*15e0*/  UMOV UR14, UR15 ;  /* 0x0000000f000e7c82 */ /* 0x000fe20008000000 */
[----:B------:R-:W-:Y:S01]  /*15f0*/  UMOV UR6, UR7 ;  /* 0x0000000700067c82 */ /* 0x000fe20008000000 */
[----:B------:R-:W-:Y:S02]  /*1600*/  USHF.R.U32.HI UR14, URZ, UR4, UR14 ;  /* 0x00000004ff0e7299 */ /* 0x000fe4000801160e */
[----:B------:R-:W-:Y:S01]  /*1610*/  @UP2 USHF.R.U32.HI UR5, URZ, UR17, UR6 ;  /* 0x00000011ff052299 */ /* 0x000fe20008011606 */
[----:B------:R-:W-:-:S02]  /*1620*/  UMOV UR10, UR11 ;  /* 0x0000000b000a7c82 */ /* 0x000fc40008000000 */
[----:B------:R-:W-:Y:S01]  /*1630*/  UMOV UR6, UR9 ;  /* 0x0000000900067c82 */ /* 0x000fe20008000000 */
[----:B------:R-:W-:Y:S02]  /*1640*/  USHF.R.U32.HI UR10, URZ, UR21, UR10 ;  /* 0x00000015ff0a7299 */ /* 0x000fe4000801160a */
[----:B------:R-:W-:Y:S02]  /*1650*/  @UP2 USHF.R.U32.HI UR12, URZ, UR17, UR6 ;  /* 0x00000011ff0c2299 */ /* 0x000fe40008011606 */
[----:B------:R-:W-:Y:S02]  /*1660*/  USEL UR4, UR45, UR14, !UP0 ;  /* 0x0000000e2d047287 */ /* 0x000fe4000c000000 */
[----:B------:R-:W-:Y:S02]  /*1670*/  UIMAD UR6, UR5, UR18, URZ ;  /* 0x00000012050672a4 */ /* 0x000fe4000f8e02ff */
[----:B------:R-:W-:Y:S02]  /*1680*/  USEL UR5, UR19, UR10, !UP1 ;  /* 0x0000000a13057287 */ /* 0x000fe4000c800000 */
[----:B------:R-:W-:-:S02]  /*1690*/  UIMAD UR8, UR12, UR18, URZ ;  /* 0x000000120c0872a4 */ /* 0x000fc4000f8e02ff */
[----:B------:R-:W-:Y:S02]  /*16a0*/  UISETP.GE.AND UP0, UPT, UR4, UR6, UPT ;  /* 0x000000060400728c */ /* 0x000fe4000bf06270 */
[----:B------:R-:W-:Y:S02]  /*16b0*/  UIMAD.WIDE.U32 UR6, UR4, UR16, URZ ;  /* 0x00000010040672a5 */ /* 0x000fe4000f8e00ff */
[----:B------:R-:W-:Y:S02]  /*16c0*/  UISETP.GE.OR UP0, UPT, UR5, UR8, UP0 ;  /* 0x000000080500728c */ /* 0x000fe40008706670 */
[----:B------:R-:W-:Y:S02]  /*16d0*/  UIMAD.WIDE.U32 UR8, UR5, UR16, URZ ;  /* 0x00000010050872a5 */ /* 0x000fe4000f8e00ff */
[----:B------:R-:W-:Y:S02]  /*16e0*/  USHF.R.U32.HI UR7, URZ, UR17, UR7 ;  /* 0x00000011ff077299 */ /* 0x000fe40008011607 */
[----:B------:R-:W-:-:S02]  /*16f0*/  UIADD3 UR10, UPT, UPT, -UR4, URZ, URZ ;  /* 0x000000ff040a7290 */ /* 0x000fc4000fffe1ff */
[----:B------:R-:W-:Y:S02]  /*1700*/  USEL UR7, UR4, UR7, !UP2 ;  /* 0x0000000704077287 */ /* 0x000fe4000d000000 */
[----:B------:R-:W-:Y:S01]  /*1710*/  UIADD3 UR46, UPT, UPT, -UR5, URZ, URZ ;  /* 0x000000ff052e7290 */ /* 0x000fe2000fffe1ff */
[----:B------:R-:W-:Y:S01]  /*1720*/  @!UP0 UMOV UR6, UR9 ;  /* 0x0000000900068c82 */ /* 0x000fe20008000000 */
[----:B------:R-:W-:Y:S02]  /*1730*/  UIADD3 UR8, UPT, UPT, -UR7, URZ, URZ ;  /* 0x000000ff07087290 */ /* 0x000fe4000fffe1ff */
[----:B------:R-:W-:Y:S02]  /*1740*/  @!UP0 USHF.R.U32.HI UR6, URZ, UR17, UR6 ;  /* 0x00000011ff068299 */ /* 0x000fe40008011606 */
[----:B------:R-:W-:Y:S02]  /*1750*/  UIMAD UR8, UR18, UR8, UR4 ;  /* 0x00000008120872a4 */ /* 0x000fe4000f8e0204 */
[----:B------:R-:W-:-:S02]  /*1760*/  @!UP0 USEL UR6, UR5, UR6, !UP2 ;  /* 0x0000000605068287 */ /* 0x000fc4000d000000 */
[----:B------:R-:W-:Y:S02]  /*1770*/  UIMAD UR45, UR22, UR10, UR45 ;  /* 0x0000000a162d72a4 */ /* 0x000fe4000f8e022d */
[----:B------:R-:W-:Y:S02]  /*1780*/  @!UP0 UIADD3 UR7, UPT, UPT, UR7, -UR6, URZ ;  /* 0x8000000607078290 */ /* 0x000fe4000fffe0ff */
[----:B------:R-:W-:Y:S02]  /*1790*/  @!UP0 UIMAD UR6, UR8, UR12, UR6 ;  /* 0x0000000c080682a4 */ /* 0x000fe4000f8e0206 */
[----:B------:R-:W-:Y:S02]  /*17a0*/  @!UP0 UIMAD UR4, UR7, UR18, UR5 ;  /* 0x00000012070482a4 */ /* 0x000fe4000f8e0205 */
[----:B------:R-:W-:Y:S02]  /*17b0*/  UIMAD UR46, UR25, UR46, UR19 ;  /* 0x0000002e192e72a4 */ /* 0x000fe4000f8e0213 */
[----:B------:R-:W-:Y:S01]  /*17c0*/  UIMAD UR45, UR4, UR22, UR45 ;  /* 0x00000016042d72a4 */ /* 0x000fe2000f8e022d */
[----:B------:R-:W-:-:S02]  /*17d0*/  @!UP0 UMOV UR5, UR6 ;  /* 0x0000000600058c82 */ /* 0x000fc40008000000 */
[----:B------:R-:W-:-:S12]  /*17e0*/  UIMAD UR46, UR5, UR25, UR46 ;  /* 0x00000019052e72a4 */ /* 0x000fd8000f8e022e */
.L_x_19:
[----:B------:R-:W-:Y:S02]  /*17f0*/  UISETP.NE.AND UP1, UPT, UR26, 0x1, UPT ;  /* 0x000000011a00788c */ /* 0x000fe4000bf25270 */
[----:B------:R-:W-:Y:S02]  /*1800*/  UISETP.NE.AND UP0, UPT, UR13, 0x2, UPT ;  /* 0x000000020d00788c */ /* 0x000fe4000bf05270 */
[----:B------:R-:W-:Y:S02]  /*1810*/  ULOP3.LUT UR28, UR28, 0x1000, URZ, 0xc0, !UPT ;  /* 0x000010001c1c7892 */ /* 0x000fe4000f8ec0ff */
[----:B------:R-:W-:-:S03]  /*1820*/  USHF.L.U32 UR24, UR27, UR24, URZ ;  /* 0x000000181b187299 */ /* 0x000fc600080006ff */
[----:B------:R-:W-:Y:S09]  /*1830*/  BRA.U UP1, `(.L_x_20) ;  /* 0x0000000101447547 */ /* 0x000ff2000b800000 */
[----:B------:R-:W1:Y:S01]  /*1840*/  LDCU.128 UR8, c[0x0][0xb10] ;  /* 0x00016200ff0877ac */ /* 0x000e620008000c00 */
[----:B------:R-:W2:Y:S01]  /*1850*/  LDCU UR12, c[0x0][0xb0c] ;  /* 0x00016180ff0c77ac */ /* 0x000ea20008000800 */
[----:B------:R-:W3:Y:S01]  /*1860*/  LDCU UR14, c[0x0][0xb20] ;  /* 0x00016400ff0e77ac */ /* 0x000ee20008000800 */
[----:B-1----:R-:W-:Y:S02]  /*1870*/  UIMAD.WIDE.U32 UR6, UR46, UR8, URZ ;  /* 0x000000082e0672a5 */ /* 0x002fe4000f8e00ff */
[----:B------:R-:W-:Y:S02]  /*1880*/  UIMAD.WIDE.U32 UR4, UR45, UR11, URZ ;  /* 0x0000000b2d0472a5 */ /* 0x000fe4000f8e00ff */
[----:B--2---:R-:W-:Y:S02]  /*1890*/  UISETP.NE.AND UP2, UPT, UR12, 0x1, UPT ;  /* 0x000000010c00788c */ /* 0x004fe4000bf45270 */
[----:B------:R-:W-:Y:S01]  /*18a0*/  UISETP.NE.AND UP1, UPT, UR10, 0x1, UPT ;  /* 0x000000010a00788c */ /* 0x000fe2000bf25270 */
[----:B------:R-:W-:-:S02]  /*18b0*/  UMOV UR6, UR7 ;  /* 0x0000000700067c82 */ /* 0x000fc40008000000 */
[----:B------:R-:W-:Y:S01]  /*18c0*/  UMOV UR4, UR5 ;  /* 0x0000000500047c82 */ /* 0x000fe20008000000 */
[----:B------:R-:W-:Y:S02]  /*18d0*/  USHF.R.U32.HI UR6, URZ, UR9, UR6 ;  /* 0x00000009ff067299 */ /* 0x000fe40008011606 */
[----:B---3--:R-:W-:Y:S02]  /*18e0*/  USHF.R.U32.HI UR4, URZ, UR14, UR4 ;  /* 0x0000000eff047299 */ /* 0x008fe40008011604 */
[----:B------:R-:W-:Y:S02]  /*18f0*/  USEL UR5, UR46, UR6, !UP2 ;  /* 0x000000062e057287 */ /* 0x000fe4000d000000 */
[----:B------:R-:W-:-:S04]  /*1900*/  USEL UR4, UR45, UR4, !UP1 ;  /* 0x000000042d047287 */ /* 0x000fc8000c800000 */
[----:B------:R-:W-:Y:S02]  /*1910*/  UIADD3 UR6, UPT, UPT, -UR4, UR5, URZ ;  /* 0x0000000504067290 */ /* 0x000fe4000fffe1ff */
[----:B------:R-:W-:Y:S02]  /*1920*/  UIADD3 UR4, UPT, UPT, UR4, -UR5, URZ ;  /* 0x8000000504047290 */ /* 0x000fe4000fffe0ff */
[----:B------:R-:W-:Y:S02]  /*1930*/  UIMAD UR45, UR6, UR10, UR45 ;  /* 0x0000000a062d72a4 */ /* 0x000fe4000f8e022d */
[----:B------:R-:W-:-:S12]  /*1940*/  UIMAD UR46, UR4, UR12, UR46 ;  /* 0x0000000c042e72a4 */ /* 0x000fd8000f8e022e */
.L_x_20:
[----:B------:R-:W-:Y:S05]  /*1950*/  BRA.U !UP5, `(.L_x_21) ;  /* 0x000000010d0c7547 */ /* 0x000fea000b800000 */
[----:B------:R-:W-:Y:S01]  /*1960*/  UCGABAR_WAIT ;  /* 0x0000000000007dc7 */ /* 0x000fe20008000000 */
[----:B------:R-:W-:Y:S01]  /*1970*/  CCTL.IVALL ;  /* 0x00000000ff00798f */ /* 0x000fe20002000000 */
[----:B------:R-:W-:Y:S05]  /*1980*/  BRA `(.L_x_22) ;  /* 0x0000000000047947 */ /* 0x000fea0003800000 */
.L_x_21:
[----:B------:R-:W-:Y:S06]  /*1990*/  BAR.SYNC.DEFER_BLOCKING 0x0 ;  /* 0x0000000000007b1d */ /* 0x000fec0000010000 */
.L_x_22:
[----:B------:R-:W-:Y:S05]  /*19a0*/  BRA.U UP0, `(.L_x_23) ;  /* 0x0000001d00207547 */ /* 0x000fea000b800000 */
[----:B------:R-:W1:Y:S01]  /*19b0*/  LDCU UR6, c[0x0][0x38c] ;  /* 0x00007180ff0677ac */ /* 0x000e620008000800 */
[----:B------:R-:W2:Y:S01]  /*19c0*/  S2UR UR8, SR_CgaCtaId ;  /* 0x00000000000879c3 */ /* 0x000ea20000008800 */
[----:B------:R-:W-:Y:S01]  /*19d0*/  PLOP3.LUT P1, PT, PT, PT, UP3, 0x80, 0x8 ;  /* 0x000000000008781c */ /* 0x000fe20003f2f038 */
[----:B------:R-:W-:Y:S01]  /*19e0*/  IMAD.MOV.U32 R12, RZ, RZ, 0x1 ;  /* 0x00000001ff0c7424 */ /* 0x000fe200078e00ff */
[----:B------:R-:W-:Y:S01]  /*19f0*/  USHF.L.U32 UR47, UR19, 0x7, URZ ;  /* 0x00000007132f7899 */ /* 0x000fe200080006ff */
[----:B------:R-:W-:Y:S01]  /*1a00*/  ISETP.NE.AND P2, PT, R0, RZ, P3 ;  /* 0x000000ff0000720c */ /* 0x000fe20001f45270 */
[----:B------:R-:W-:Y:S01]  /*1a10*/  UMOV UR7, 0x400 ;  /* 0x0000040000077882 */ /* 0x000fe20000000000 */
[----:B------:R-:W-:Y:S01]  /*1a20*/  UISETP.NE.AND UP1, UPT, UR13, URZ, UPT ;  /* 0x000000ff0d00728c */ /* 0x000fe2000bf25270 */
[----:B------:R-:W-:Y:S01]  /*1a30*/  PLOP3.LUT P1, PT, P1, PT, PT, 0x8, 0x80 ;  /* 0x000000000080781c */ /* 0x000fe20000f2e170 */
[----:B------:R-:W-:Y:S01]  /*1a40*/  USHF.L.U32 UR44, UR19, 0x5, URZ ;  /* 0x00000005132c7899 */ /* 0x000fe200080006ff */
[----:B------:R-:W-:Y:S01]  /*1a50*/  CS2R R10, SRZ ;  /* 0x00000000000a7805 */ /* 0x000fe2000001ff00 */
[----:B------:R-:W-:Y:S01]  /*1a60*/  ULOP3.LUT UR47, UR47, 0x80, URZ, 0xc0, !UPT ;  /* 0x000000802f2f7892 */ /* 0x000fe2000f8ec0ff */
[----:B------:R-:W-:Y:S01]  /*1a70*/  IMAD.MOV.U32 R9, RZ, RZ, RZ ;  /* 0x000000ffff097224 */ /* 0x000fe200078e00ff */
[----:B------:R-:W3:Y:S01]  /*1a80*/  LDCU UR39, c[0x0][0x370] ;  /* 0x00006e00ff2777ac */ /* 0x000ee20008000800 */
[----:B------:R-:W-:Y:S01]  /*1a90*/  IMAD.MOV.U32 R8, RZ, RZ, 0x1 ;  /* 0x00000001ff087424 */ /* 0x000fe200078e00ff */
[----:B------:R-:W4:Y:S01]  /*1aa0*/  LDCU.64 UR26, c[0x0][0x348] ;  /* 0x00006900ff1a77ac */ /* 0x000f220008000a00 */
[----:B-1----:R-:W-:-:S02]  /*1ab0*/  UIADD3 UR5, UPT, UPT, UR6, 0x3f, URZ ;  /* 0x0000003f06057890 */ /* 0x002fc4000fffe0ff */
[----:B------:R-:W-:Y:S02]  /*1ac0*/  UIADD3 UR49, UPT, UPT, UR6, 0x7e, URZ ;  /* 0x0000007e06317890 */ /* 0x000fe4000fffe0ff */
[----:B------:R-:W-:Y:S02]  /*1ad0*/  USHF.R.S32.HI UR4, URZ, 0x1f, UR5 ;  /* 0x0000001fff047899 */ /* 0x000fe40008011405 */
[----:B--2---:R-:W-:Y:S02]  /*1ae0*/  ULEA UR13, UR8, UR7, 0x18 ;  /* 0x00000007080d7291 */ /* 0x004fe4000f8ec0ff */
[----:B------:R-:W-:Y:S02]  /*1af0*/  ULEA.HI UR4, UR4, UR5, URZ, 0x6 ;  /* 0x0000000504047291 */ /* 0x000fe4000f8f30ff */
[----:B------:R-:W-:Y:S02]  /*1b00*/  UIADD3 UR5, UPT, UPT, UR6, -0x1, URZ ;  /* 0xffffffff06057890 */ /* 0x000fe4000fffe0ff */
[----:B------:R-:W-:-:S02]  /*1b10*/  USHF.R.S32.HI UR42, URZ, 0x6, UR4 ;  /* 0x00000006ff2a7899 */ /* 0x000fc40008011404 */
[----:B------:R-:W-:Y:S02]  /*1b20*/  UISETP.GE.U32.AND UP2, UPT, UR5, -0x7f, UPT ;  /* 0xffffff810500788c */ /* 0x000fe4000bf46070 */
[----:B------:R-:W-:Y:S01]  /*1b30*/  UISETP.LT.U32.AND UP0, UPT, UR42, 0x14, UPT ;  /* 0x000000142a00788c */ /* 0x000fe2000bf01070 */
[----:B------:R-:W1:Y:S03]  /*1b40*/  LDCU UR38, c[0x0][0x374] ;  /* 0x00006e80ff2677ac */ /* 0x000e660008000800 */
[----:B------:R-:W-:Y:S02]  /*1b50*/  USEL UR41, UR42, 0x14, UP0 ;  /* 0x000000142a297887 */ /* 0x000fe40008000000 */
[----:B------:R-:W-:Y:S02]  /*1b60*/  ULOP3.LUT UR44, UR44, 0x20, URZ, 0xc0, !UPT ;  /* 0x000000202c2c7892 */ /* 0x000fe4000f8ec0ff */
[----:B------:R-:W-:-:S02]  /*1b70*/  UIADD3 UR4, UPT, UPT, UR41, -0x1, URZ ;  /* 0xffffffff29047890 */ /* 0x000fc4000fffe0ff */
[----:B------:R-:W-:Y:S02]  /*1b80*/  @UP2 UIADD3 UR4, UPT, UPT, UR41, URZ, URZ ;  /* 0x000000ff29042290 */ /* 0x000fe4000fffe0ff */
[----:B------:R-:W-:Y:S02]  /*1b90*/  USEL UR21, UR34, 0x2, UP1 ;  /* 0x0000000222157887 */ /* 0x000fe40008800000 */
[----:B------:R-:W-:Y:S02]  /*1ba0*/  UIADD3 UR30, UPT, UPT, UR13, 0x4600, UR28 ;  /* 0x000046000d1e7890 */ /* 0x000fe4000fffe01c */
[----:B------:R-:W-:Y:S02]  /*1bb0*/  ULEA.HI UR47, UR28, UR47, URZ, 0x1a ;  /* 0x0000002f1c2f7291 */ /* 0x000fe4000f8fd0ff */
[----:B------:R-:W-:Y:S02]  /*1bc0*/  UIADD3 UR48, UPT, UPT, UR42, -UR41, URZ ;  /* 0x800000292a307290 */ /* 0x000fe4000fffe0ff */
[----:B------:R-:W-:-:S02]  /*1bd0*/  UIADD3 UR29, UPT, UPT, UR4, 0x1, URZ ;  /* 0x00000001041d7890 */ /* 0x000fc4000fffe0ff */
[----:B------:R-:W-:Y:S01]  /*1be0*/  UIADD3 UR43, UPT, UPT, -UR4, URZ, URZ ;  /* 0x000000ff042b7290 */ /* 0x000fe2000fffe1ff */
[----:B-1-34-:R-:W-:-:S11]  /*1bf0*/  UMOV UR6, URZ ;  /* 0x000000ff00067c82 */ /* 0x01afd60008000000 */
.L_x_43:
[----:B------:R-:W1:Y:S02]  /*1c00*/  S2UR UR4, SR_CgaCtaId ;  /* 0x00000000000479c3 */ /* 0x000e640000008800 */
[----:B-1----:R-:W-:-:S09]  /*1c10*/  UISETP.NE.AND UP0, UPT, UR4, URZ, UPT ;  /* 0x000000ff0400728c */ /* 0x002fd2000bf05270 */
[----:B------:R-:W-:Y:S05]  /*1c20*/  BRA.U UP0, `(.L_x_24) ;  /* 0x0000000100287547 */ /* 0x000fea000b800000 */
[----:B------:R-:W-:Y:S02]  /*1c30*/  LEA R0, R9, UR13, 0x3 ;  /* 0x0000000d09007c11 */ /* 0x000fe4000f8e18ff */
[----:B------:R-:W-:-:S04]  /*1c40*/  SHF.L.U32 R2, R8, 0x1f, RZ ;  /* 0x0000001f08027819 */ /* 0x000fc800000006ff */
[----:B------:R-:W1:Y:S02]  /*1c50*/  SYNCS.PHASECHK.TRANS64.TRYWAIT P0, [R0+URZ+0x1d0], R2 ;  /* 0x0001d002000075a7 */ /* 0x000e6400080011ff */
[----:B-1----:R-:W-:Y:S05]  /*1c60*/  @!P0 BRA `(.L_x_25) ;  /* 0x0000006400188947 */ /* 0x002fea0003800000 */
.L_x_130:
[----:B------:R-:W-:Y:S01]  /*1c70*/  VIADD R9, R9, 0x1 ;  /* 0x0000000109097836 */ /* 0x000fe20000000000 */
[----:B------:R1:W-:Y:S04]  /*1c80*/  SYNCS.ARRIVE.TRANS64.A1T0 RZ, [R0+URZ+0x1c0], RZ ;  /* 0x0001c0ff00ff79a7 */ /* 0x0003e800081000ff */
[----:B------:R-:W-:-:S04]  /*1c90*/  ISETP.NE.AND P0, PT, R9, 0x2, PT ;  /* 0x000000020900780c */ /* 0x000fc80003f05270 */
[----:B------:R-:W-:Y:S02]  /*1ca0*/  SEL R9, R9, RZ, P0 ;  /* 0x000000ff09097207 */ /* 0x000fe40000000000 */
[----:B-1----:R-:W-:-:S04]  /*1cb0*/  SEL R0, RZ, 0x1, P0 ;  /* 0x00000001ff007807 */ /* 0x002fc80000000000 */
[----:B------:R-:W-:-:S07]  /*1cc0*/  LOP3.LUT R8, R8, R0, RZ, 0x3c, !PT ;  /* 0x0000000008087212 */ /* 0x000fce00078e3cff */
.L_x_24:
[----:B------:R-:W-:Y:S01]  /*1cd0*/  ULEA UR4, UR6, UR13, 0x3 ;  /* 0x0000000d06047291 */ /* 0x000fe2000f8e18ff */
[----:B------:R-:W-:Y:S01]  /*1ce0*/  SHF.L.U32 R0, R12, 0x1f, RZ ;  /* 0x0000001f0c007819 */ /* 0x000fe200000006ff */
[----:B------:R-:W-:Y:S02]  /*1cf0*/  UISETP.GE.U32.AND UP0, UPT, UR49, 0x7f, UPT ;  /* 0x0000007f3100788c */ /* 0x000fe4000bf06070 */
[----:B------:R-:W-:Y:S01]  /*1d00*/  ULEA UR11, UR45, UR44, 0x6 ;  /* 0x0000002c2d0b7291 */ /* 0x000fe2000f8e30ff */
[----:B------:R-:W-:-:S04]  /*1d10*/  UMOV UR7, URZ ;  /* 0x000000ff00077c82 */ /* 0x000fc80008000000 */
[----:B------:R1:W2:Y:S01]  /*1d20*/  SYNCS.PHASECHK.TRANS64.TRYWAIT P0, [UR4+0xa0], R0 ;  /* 0x0000a000ff0075a7 */ /* 0x0002a20008001104 */
[----:B------:R-:W-:-:S04]  /*1d30*/  ULEA.HI UR4, UR46, UR46, URZ, 0x1 ;  /* 0x0000002e2e047291 */ /* 0x000fc8000f8f08ff */
[----:B------:R-:W-:-:S04]  /*1d40*/  USHF.L.U32 UR4, UR4, 0x7, URZ ;  /* 0x0000000704047899 */ /* 0x000fc800080006ff */
[----:B------:R-:W-:-:S04]  /*1d50*/  ULOP3.LUT UR35, UR4, 0xffffff00, URZ, 0xc0, !UPT ;  /* 0xffffff0004237892 */ /* 0x000fc8000f8ec0ff */
[----:B------:R-:W-:Y:S01]  /*1d60*/  UIADD3 UR35, UPT, UPT, UR47, UR35, URZ ;  /* 0x000000232f237290 */ /* 0x000fe2000fffe0ff */
[----:B------:R-:W-:Y:S11]  /*1d70*/  BRA.U !UP0, `(.L_x_26) ;  /* 0x0000000108c47547 */ /* 0x000ff6000b800000 */
[----:B------:R-:W-:Y:S01]  /*1d80*/  UMOV UR16, UR43 ;  /* 0x0000002b00107c82 */ /* 0x000fe20008000000 */
[----:B------:R-:W-:Y:S01]  /*1d90*/  UMOV UR4, UR6 ;  /* 0x0000000600047c82 */ /* 0x000fe20008000000 */
[----:B------:R-:W-:-:S05]  /*1da0*/  UMOV UR34, URZ ;  /* 0x000000ff00227c82 */ /* 0x000fca0008000000 */
.L_x_32:
[----:B------:R-:W-:Y:S01]  /*1db0*/  ULEA UR33, UR4, UR13, 0x3 ;  /* 0x0000000d04217291 */ /* 0x000fe2000f8e18ff */
[----:B------:R-:W-:Y:S01]  /*1dc0*/  @P3 MOV R2, 0x5000 ;  /* 0x0000500000023802 */ /* 0x000fe20000000f00 */
[----:B--234-:R-:W-:Y:S10]  /*1dd0*/  @P0 BRA `(.L_x_27) ;  /* 0x00000000000c0947 */ /* 0x01cff40003800000 */
[----:B------:R-:W-:-:S04]  /*1de0*/  SHF.L.U32 R3, R12, 0x1f, RZ ;  /* 0x0000001f0c037819 */ /* 0x000fc800000006ff */
[----:B------:R-:W2:Y:S02]  /*1df0*/  SYNCS.PHASECHK.TRANS64.TRYWAIT P0, [UR33+0xa0], R3 ;  /* 0x0000a003ff0075a7 */ /* 0x000ea40008001121 */
[----:B--2---:R-:W-:Y:S05]  /*1e00*/  @!P0 BRA `(.L_x_28) ;  /* 0x0000006000c48947 */ /* 0x004fea0003800000 */
.L_x_27:
[----:B------:R2:W-:Y:S01]  /*1e10*/  @P3 SYNCS.ARRIVE.TRANS64 RZ, [UR33], R2 ;  /* 0x00000002ffff39a7 */ /* 0x0005e20008000021 */
[----:B------:R-:W-:Y:S02]  /*1e20*/  ULOP3.LUT UR5, UR21, 0x2, URZ, 0xfc, !UPT ;  /* 0x0000000215057892 */ /* 0x000fe4000f8efcff */
[----:B------:R-:W-:Y:S02]  /*1e30*/  UIADD3 UR16, UPT, UPT, UR16, 0x1, URZ ;  /* 0x0000000110107890 */ /* 0x000fe4000fffe0ff */
[----:B------:R-:W-:Y:S02]  /*1e40*/  UISETP.NE.AND UP0, UPT, UR5, 0x2, UPT ;  /* 0x000000020500788c */ /* 0x000fe4000bf05270 */
[----:B------:R-:W-:-:S07]  /*1e50*/  UISETP.NE.AND UP2, UPT, UR16, 0x1, UPT ;  /* 0x000000011000788c */ /* 0x000fce000bf45270 */
[----:B------:R-:W-:Y:S05]  /*1e60*/  BRA.U UP0, `(.L_x_29) ;  /* 0x0000000100047547 */ /* 0x000fea000b800000 */
[----:B------:R-:W-:Y:S05]  /*1e70*/  BPT.TRAP 0x1 ;  /* 0x000000040000795c */ /* 0x000fea0000300000 */
.L_x_29:
[----:B------:R-:W-:Y:S04]  /*1e80*/  BSSY.RECONVERGENT B0, `(.L_x_30) ;  /* 0x0000003000007945 */ /* 0x000fe80003800200 */
[----:B------:R-:W-:Y:S05]  /*1e90*/  @!P2 BRA `(.L_x_31) ;  /* 0x000000000004a947 */ /* 0x000fea0003800000 */
[----:B------:R-:W-:Y:S05]  /*1ea0*/  BPT.TRAP 0x1 ;  /* 0x000000040000795c */ /* 0x000fea0000300000 */
.L_x_31:
[----:B------:R-:W-:Y:S05]  /*1eb0*/  BSYNC.RECONVERGENT B0 ;  /* 0x0000000000007941 */ /* 0x000fea0003800200 */
.L_x_30:
[----:B------:R-:W-:Y:S02]  /*1ec0*/  UIADD3 UR5, UPT, UPT, UR4, 0x1, URZ ;  /* 0x0000000104057890 */ /* 0x000fe4000fffe0ff */
[----:B------:R-:W-:Y:S02]  /*1ed0*/  ULEA UR32, UR4, UR28, 0xd ;  /* 0x0000001c04207291 */ /* 0x000fe4000f8e68ff */
[----:B------:R-:W-:Y:S02]  /*1ee0*/  UISETP.NE.AND UP0, UPT, UR5, 0x14, UPT ;  /* 0x000000140500788c */ /* 0x000fe4000bf05270 */
[----:B------:R-:W-:Y:S02]  /*1ef0*/  UIADD3 UR14, UP1, UPT, UR26, 0x80, URZ ;  /* 0x000000801a0e7890 */ /* 0x000fe4000ff3e0ff */
[----:B------:R-:W-:Y:S02]  /*1f00*/  USEL UR7, URZ, 0x1, UP0 ;  /* 0x00000001ff077887 */ /* 0x000fe40008000000 */
[----:B------:R-:W-:-:S02]  /*1f10*/  USEL UR6, UR5, URZ, UP0 ;  /* 0x000000ff05067287 */ /* 0x000fc40008000000 */
[----:B------:R-:W-:Y:S02]  /*1f20*/  ULEA UR8, UR4, UR13, 0xb ;  /* 0x0000000d04087291 */ /* 0x000fe4000f8e58ff */
[----:B------:R-:W-:Y:S01]  /*1f30*/  ULEA UR5, UR6, UR13, 0x3 ;  /* 0x0000000d06057291 */ /* 0x000fe2000f8e18ff */
[----:B------:R-:W-:Y:S01]  /*1f40*/  LOP3.LUT R12, R12, UR7, RZ, 0x3c, !PT ;  /* 0x000000070c0c7c12 */ /* 0x000fe2000f8e3cff */
[----:B------:R-:W-:Y:S02]  /*1f50*/  UIADD3 UR4, UP0, UPT, UR26, 0x180, URZ ;  /* 0x000001801a047890 */ /* 0x000fe4000ff1e0ff */
[----:B------:R-:W-:Y:S01]  /*1f60*/  ULOP3.LUT UR33, UR33, 0xfefffff8, URZ, 0xc0, !UPT ;  /* 0xfefffff821217892 */ /* 0x000fe2000f8ec0ff */
[----:B-1----:R-:W-:Y:S01]  /*1f70*/  SHF.L.U32 R0, R12, 0x1f, RZ ;  /* 0x0000001f0c007819 */ /* 0x002fe200000006ff */
[----:B------:R-:W-:Y:S02]  /*1f80*/  UIADD3.X UR15, UPT, UPT, URZ, UR27, URZ, UP1, !UPT ;  /* 0x0000001bff0f7290 */ /* 0x000fe40008ffe4ff */
[----:B------:R-:W-:Y:S01]  /*1f90*/  UIADD3 UR32, UPT, UPT, UR13, 0x4600, UR32 ;  /* 0x000046000d207890 */ /* 0x000fe2000fffe020 */
[----:B------:R3:W4:Y:S01]  /*1fa0*/  SYNCS.PHASECHK.TRANS64.TRYWAIT P0, [UR5+0xa0], R0 ;  /* 0x0000a000ff0075a7 */ /* 0x0007220008001105 */
[----:B------:R-:W-:-:S02]  /*1fb0*/  UPRMT UR7, URZ, 0x5410, UR24 ;  /* 0x00005410ff077896 */ /* 0x000fc40008000018 */
[----:B------:R-:W-:Y:S02]  /*1fc0*/  UIADD3 UR8, UPT, UPT, UR8, 0x2c600, URZ ;  /* 0x0002c60008087890 */ /* 0x000fe4000fffe0ff */
[----:B------:R-:W-:Y:S01]  /*1fd0*/  UIADD3.X UR5, UPT, UPT, URZ, UR27, URZ, UP0, !UPT ;  /* 0x0000001bff057290 */ /* 0x000fe200087fe4ff */
[----:B------:R-:W-:Y:S01]  /*1fe0*/  UMOV UR18, 0x0 ;  /* 0x0000000000127882 */ /* 0x000fe20000000000 */
[----:B------:R-:W-:Y:S01]  /*1ff0*/  UMOV UR19, 0x10000000 ;  /* 0x1000000000137882 */ /* 0x000fe20000000000 */
[----:B------:R-:W-:Y:S01]  /*2000*/  UMOV UR10, UR34 ;  /* 0x00000022000a7c82 */ /* 0x000fe20008000000 */
[----:B------:R-:W-:Y:S01]  /*2010*/  UMOV UR12, UR36 ;  /* 0x00000024000c7c82 */ /* 0x000fe20008000000 */
[----:B------:R-:W-:Y:S01]  /*2020*/  UMOV UR9, UR33 ;  /* 0x0000002100097c82 */ /* 0x000fe20008000000 */
[----:B------:R1:W-:Y:S03]  /*2030*/  UTMALDG.3D.MULTICAST.2CTA [UR32], [UR14], UR7, desc[UR18] ;  /* 0x000012200e0073b4 */ /* 0x0003e60008211807 */
[----:B------:R2:W-:Y:S01]  /*2040*/  UTMALDG.3D.2CTA [UR8], [UR4], desc[UR18] ;  /* 0x00001208040075b4 */ /* 0x0005e20008211000 */
[----:B-1----:R-:W-:Y:S01]  /*2050*/  UIADD3 UR34, UPT, UPT, UR34, 0x40, URZ ;  /* 0x0000004022227890 */ /* 0x002fe2000fffe0ff */
[----:B------:R-:W-:Y:S01]  /*2060*/  UMOV UR7, UR29 ;  /* 0x0000001d00077c82 */ /* 0x000fe20008000000 */
[----:B--2---:R-:W-:Y:S01]  /*2070*/  UMOV UR4, UR6 ;  /* 0x0000000600047c82 */ /* 0x004fe20008000000 */
[----:B------:R-:W-:Y:S09]  /*2080*/  BRA.U UP2, `(.L_x_32) ;  /* 0xfffffffd02487547 */ /* 0x000ff2000b83ffff */
.L_x_26:
[----:B------:R-:W-:Y:S01]  /*2090*/  ULEA UR4, UR6, UR13, 0x3 ;  /* 0x0000000d06047291 */ /* 0x000fe2000f8e18ff */
[----:B-1-3--:R-:W-:Y:S01]  /*20a0*/  SHF.L.U32 R0, R12, 0x1f, RZ ;  /* 0x0000001f0c007819 */ /* 0x00afe200000006ff */
[----:B------:R-:W-:Y:S01]  /*20b0*/  @!P1 SYNCS.ARRIVE.TRANS64.A1T0 RZ, [UR13+0x158], RZ ;  /* 0x000158ffffff99a7 */ /* 0x000fe2000810000d */
[----:B------:R-:W-:-:S06]  /*20c0*/  UISETP.GT.AND UP0, UPT, UR42, UR41, UPT ;  /* 0x000000292a00728c */ /* 0x000fcc000bf04270 */
[----:B--2-4-:R1:W2:Y:S03]  /*20d0*/  SYNCS.PHASECHK.TRANS64.TRYWAIT P0, [UR4+0xa0], R0 ;  /* 0x0000a000ff0075a7 */ /* 0x0142a60008001104 */
[----:B------:R-:W-:Y:S05]  /*20e0*/  BRA.U !UP0, `(.L_x_33) ;  /* 0x0000000108c07547 */ /* 0x000fea000b800000 */
[----:B------:R-:W-:Y:S01]  /*20f0*/  UIADD3 UR25, UPT, UPT, UR48, UR7, URZ ;  /* 0x0000000730197290 */ /* 0x000fe2000fffe0ff */
[----:B------:R-:W-:-:S11]  /*2100*/  UMOV UR4, UR6 ;  /* 0x0000000600047c82 */ /* 0x000fd60008000000 */
.L_x_39:
[----:B------:R-:W-:Y:S01]  /*2110*/  ULEA UR17, UR4, UR13, 0x3 ;  /* 0x0000000d04117291 */ /* 0x000fe2000f8e18ff */
[----:B--2---:R-:W-:Y:S01]  /*2120*/  @P3 MOV R2, 0x5000 ;  /* 0x0000500000023802 */ /* 0x004fe20000000f00 */
[----:B--2-4-:R-:W-:Y:S10]  /*2130*/  @P0 BRA `(.L_x_34) ;  /* 0x00000000000c0947 */ /* 0x014ff40003800000 */
[----:B------:R-:W-:-:S04]  /*2140*/  SHF.L.U32 R3, R12, 0x1f, RZ ;  /* 0x0000001f0c037819 */ /* 0x000fc800000006ff */
[----:B------:R-:W2:Y:S02]  /*2150*/  SYNCS.PHASECHK.TRANS64.TRYWAIT P0, [UR17+0xa0], R3 ;  /* 0x0000a003ff0075a7 */ /* 0x000ea40008001111 */
[----:B--2---:R-:W-:Y:S05]  /*2160*/  @!P0 BRA `(.L_x_35) ;  /* 0x0000006000048947 */ /* 0x004fea0003800000 */
.L_x_34:
[----:B------:R2:W-:Y:S01]  /*2170*/  @P3 SYNCS.ARRIVE.TRANS64 RZ, [UR17], R2 ;  /* 0x00000002ffff39a7 */ /* 0x0005e20008000011 */
[----:B------:R-:W-:-:S04]  /*2180*/  ULOP3.LUT UR5, UR21, 0x2, URZ, 0xfc, !UPT ;  /* 0x0000000215057892 */ /* 0x000fc8000f8efcff */
[----:B------:R-:W-:-:S09]  /*2190*/  UISETP.NE.AND UP0, UPT, UR5, 0x2, UPT ;  /* 0x000000020500788c */ /* 0x000fd2000bf05270 */
[----:B------:R-:W-:Y:S05]  /*21a0*/  BRA.U UP0, `(.L_x_36) ;  /* 0x0000000100047547 */ /* 0x000fea000b800000 */
[----:B------:R-:W-:Y:S05]  /*21b0*/  BPT.TRAP 0x1 ;  /* 0x000000040000795c */ /* 0x000fea0000300000 */
.L_x_36:
[----:B------:R-:W-:Y:S04]  /*21c0*/  BSSY.RECONVERGENT B0, `(.L_x_37) ;  /* 0x0000003000007945 */ /* 0x000fe80003800200 */
[----:B------:R-:W-:Y:S05]  /*21d0*/  @!P2 BRA `(.L_x_38) ;  /* 0x000000000004a947 */ /* 0x000fea0003800000 */
[----:B------:R-:W-:Y:S05]  /*21e0*/  BPT.TRAP 0x1 ;  /* 0x000000040000795c */ /* 0x000fea0000300000 */
.L_x_38:
[----:B------:R-:W-:Y:S05]  /*21f0*/  BSYNC.RECONVERGENT B0 ;  /* 0x0000000000007941 */ /* 0x000fea0003800200 */
.L_x_37:
[----:B------:R-:W-:Y:S02]  /*2200*/  UIADD3 UR5, UPT, UPT, UR4, 0x1, URZ ;  /* 0x0000000104057890 */ /* 0x000fe4000fffe0ff */
[----:B------:R-:W-:Y:S02]  /*2210*/  UIADD3 UR14, UP1, UPT, UR26, 0x80, URZ ;  /* 0x000000801a0e7890 */ /* 0x000fe4000ff3e0ff */
[----:B------:R-:W-:Y:S02]  /*2220*/  UISETP.NE.AND UP0, UPT, UR5, 0x14, UPT ;  /* 0x000000140500788c */ /* 0x000fe4000bf05270 */
[----:B------:R-:W-:Y:S02]  /*2230*/  ULEA UR16, UR4, UR30, 0xd ;  /* 0x0000001e04107291 */ /* 0x000fe4000f8e68ff */
[----:B------:R-:W-:Y:S02]  /*2240*/  USEL UR8, URZ, 0x1, UP0 ;  /* 0x00000001ff087887 */ /* 0x000fe40008000000 */
[----:B------:R-:W-:-:S02]  /*2250*/  USEL UR6, UR5, URZ, UP0 ;  /* 0x000000ff05067287 */ /* 0x000fc40008000000 */
[----:B------:R-:W-:Y:S02]  /*2260*/  UIADD3 UR22, UP0, UPT, UR26, 0x180, URZ ;  /* 0x000001801a167890 */ /* 0x000fe4000ff1e0ff */
[----:B------:R-:W-:Y:S01]  /*2270*/  LOP3.LUT R12, R12, UR8, RZ, 0x3c, !PT ;  /* 0x000000080c0c7c12 */ /* 0x000fe2000f8e3cff */
[----:B------:R-:W-:Y:S02]  /*2280*/  ULEA UR8, UR4, UR13, 0xb ;  /* 0x0000000d04087291 */ /* 0x000fe4000f8e58ff */
[----:B------:R-:W-:Y:S01]  /*2290*/  ULEA UR5, UR6, UR13, 0x3 ;  /* 0x0000000d06057291 */ /* 0x000fe2000f8e18ff */
[----:B-1----:R-:W-:Y:S01]  /*22a0*/  SHF.L.U32 R0, R12, 0x1f, RZ ;  /* 0x0000001f0c007819 */ /* 0x002fe200000006ff */
[----:B------:R-:W-:Y:S02]  /*22b0*/  USHF.L.U32 UR18, UR7, 0x6, URZ ;  /* 0x0000000607127899 */ /* 0x000fe400080006ff */
[----:B------:R-:W-:Y:S02]  /*22c0*/  ULOP3.LUT UR17, UR17, 0xfefffff8, URZ, 0xc0, !UPT ;  /* 0xfefffff811117892 */ /* 0x000fe4000f8ec0ff */
[----:B------:R-:W-:-:S02]  /*22d0*/  UIADD3.X UR15, UPT, UPT, URZ, UR27, URZ, UP1, !UPT ;  /* 0x0000001bff0f7290 */ /* 0x000fc40008ffe4ff */
[----:B------:R-:W-:Y:S01]  /*22e0*/  UPRMT UR4, URZ, 0x5410, UR24 ;  /* 0x00005410ff047896 */ /* 0x000fe20008000018 */
[----:B------:R3:W4:Y:S01]  /*22f0*/  SYNCS.PHASECHK.TRANS64.TRYWAIT P0, [UR5+0xa0], R0 ;  /* 0x0000a000ff0075a7 */ /* 0x0007220008001105 */
[----:B------:R-:W-:Y:S02]  /*2300*/  UIADD3 UR8, UPT, UPT, UR8, 0x2c600, URZ ;  /* 0x0002c60008087890 */ /* 0x000fe4000fffe0ff */
[----:B------:R-:W-:Y:S01]  /*2310*/  UIADD3.X UR23, UPT, UPT, URZ, UR27, URZ, UP0, !UPT ;  /* 0x0000001bff177290 */ /* 0x000fe200087fe4ff */
[----:B------:R-:W-:Y:S01]  /*2320*/  UMOV UR32, 0x0 ;  /* 0x0000000000207882 */ /* 0x000fe20000000000 */
[----:B------:R-:W-:Y:S01]  /*2330*/  UMOV UR33, 0x10000000 ;  /* 0x1000000000217882 */ /* 0x000fe20000000000 */
[----:B------:R-:W-:Y:S01]  /*2340*/  UMOV UR19, UR35 ;  /* 0x0000002300137c82 */ /* 0x000fe20008000000 */
[----:B------:R-:W-:Y:S01]  /*2350*/  UMOV UR20, UR36 ;  /* 0x0000002400147c82 */ /* 0x000fe20008000000 */
[----:B------:R-:W-:Y:S01]  /*2360*/  UMOV UR12, UR36 ;  /* 0x00000024000c7c82 */ /* 0x000fe20008000000 */
[----:B------:R-:W-:Y:S01]  /*2370*/  UMOV UR9, UR17 ;  /* 0x0000001100097c82 */ /* 0x000fe20008000000 */
[----:B------:R-:W-:Y:S01]  /*2380*/  UMOV UR10, UR18 ;  /* 0x00000012000a7c82 */ /* 0x000fe20008000000 */
[----:B------:R1:W-:Y:S01]  /*2390*/  UTMALDG.3D.MULTICAST.2CTA [UR16], [UR14], UR4, desc[UR32] ;  /* 0x000020100e0073b4 */ /* 0x0003e20008211804 */
[----:B------:R-:W-:-:S04]  /*23a0*/  UIADD3 UR7, UPT, UPT, UR7, 0x1, URZ ;  /* 0x0000000107077890 */ /* 0x000fc8000fffe0ff */
[----:B------:R-:W-:Y:S01]  /*23b0*/  UISETP.NE.AND UP0, UPT, UR7, UR25, UPT ;  /* 0x000000190700728c */ /* 0x000fe2000bf05270 */
[----:B------:R3:W-:Y:S01]  /*23c0*/  UTMALDG.3D.2CTA [UR8], [UR22], desc[UR32] ;  /* 0x00002008160075b4 */ /* 0x0007e20008211000 */
[----:B-1----:R-:W-:-:S07]  /*23d0*/  UMOV UR4, UR6 ;  /* 0x0000000600047c82 */ /* 0x002fce0008000000 */
[----:B---3--:R-:W-:Y:S05]  /*23e0*/  BRA.U UP0, `(.L_x_39) ;  /* 0xfffffffd00487547 */ /* 0x008fea000b83ffff */
.L_x_33:
[C---:B------:R-:W-:Y:S01]  /*23f0*/  LEA R3, R11.reuse, UR13, 0x3 ;  /* 0x0000000d0b037c11 */ /* 0x040fe2000f8e18ff */
[----:B------:R-:W-:Y:S01]  /*2400*/  NOP ;  /* 0x0000000000007918 */ /* 0x000fe20000000000 */
[----:B-1----:R-:W-:Y:S02]  /*2410*/  SHF.L.U32 R0, R10, 0x1f, RZ ;  /* 0x0000001f0a007819 */ /* 0x002fe400000006ff */
[----:B------:R-:W-:Y:S02]  /*2420*/  LEA R4, R11, UR13, 0x4 ;  /* 0x0000000d0b047c11 */ /* 0x000fe4000f8e20ff */
[----:B--2-4-:R-:W1:Y:S02]  /*2430*/  SYNCS.PHASECHK.TRANS64.TRYWAIT P0, [R3+URZ+0x160], R0 ;  /* 0x00016000030075a7 */ /* 0x014e6400080011ff */
[----:B-1----:R-:W-:Y:S05]  /*2440*/  @!P0 BRA `(.L_x_40) ;  /* 0x0000005c00648947 */ /* 0x002fea0003800000 */
.L_x_133:
[----:B------:R-:W2:Y:S01]  /*2450*/  LDS.128 R4, [R4+0x1f0] ;  /* 0x0001f00004047984 */ /* 0x000ea20000000c00 */
[----:B------:R-:W-:Y:S01]  /*2460*/  UISETP.GE.AND UP0, UPT, UR40, 0x1, UPT ;  /* 0x000000012800788c */ /* 0x000fe2000bf06270 */
[----:B------:R-:W-:Y:S01]  /*2470*/  @!PT LDS RZ, [RZ] ;  /* 0x00000000fffff984 */ /* 0x000fe20000000800 */
[----:B------:R-:W-:Y:S01]  /*2480*/  @!PT LDS RZ, [RZ] ;  /* 0x00000000fffff984 */ /* 0x000fe20000000800 */
[----:B------:R-:W-:Y:S01]  /*2490*/  @!PT LDS RZ, [RZ] ;  /* 0x00000000fffff984 */ /* 0x000fe20000000800 */
[----:B------:R-:W-:Y:S01]  /*24a0*/  @!PT LDS RZ, [RZ] ;  /* 0x00000000fffff984 */ /* 0x000fe20000000800 */
[----:B------:R3:W-:Y:S06]  /*24b0*/  MEMBAR.ALL.CTA ;  /* 0x0000000000007992 */ /* 0x0007ec0000008000 */
[----:B---3--:R-:W3:Y:S01]  /*24c0*/  FENCE.VIEW.ASYNC.S ;  /* 0x00000000000073c6 */ /* 0x008ee20000000000 */
[----:B--2---:R-:W-:-:S13]  /*24d0*/  LOP3.LUT P0, RZ, R6, 0x1, RZ, 0xc0, !PT ;  /* 0x0000000106ff7812 */ /* 0x004fda000780c0ff */
[----:B---3--:R-:W-:Y:S01]  /*24e0*/  VOTEU.ANY UP1, P0 ;  /* 0x0000000000ff7886 */ /* 0x008fe20000020100 */
[----:B------:R-:W-:-:S13]  /*24f0*/  PLOP3.LUT P0, PT, PT, PT, UP1, 0x80, 0x8 ;  /* 0x000000000008781c */ /* 0x000fda0003f0f018 */
[----:B-1----:R-:W-:Y:S02]  /*2500*/  @P0 LOP3.LUT R0, R5, 0xffff, RZ, 0xc0, !PT ;  /* 0x0000ffff05000812 */ /* 0x002fe400078ec0ff */
[----:B------:R-:W-:Y:S02]  /*2510*/  @P0 MOV R2, R4 ;  /* 0x0000000400020202 */ /* 0x000fe40000000f00 */
[----:B------:R-:W-:Y:S01]  /*2520*/  @P0 R2UR UR5, R0 ;  /* 0x00000000000502ca */ /* 0x000fe200000e0000 */
[----:B------:R-:W-:Y:S01]  /*2530*/  VIADD R0, R3, 0x170 ;  /* 0x0000017003007836 */ /* 0x000fe20000000000 */
[----:B------:R-:W-:Y:S02]  /*2540*/  @P0 SHF.R.U32.HI R4, RZ, 0x10, R5 ;  /* 0x00000010ff040819 */ /* 0x000fe40000011605 */
[----:B------:R-:W-:Y:S02]  /*2550*/  @P0 R2UR UR7, R2 ;  /* 0x00000000020702ca */ /* 0x000fe400000e0000 */
[----:B------:R-:W-:-:S02]  /*2560*/  PRMT R0, RZ, 0x654, R0 ;  /* 0x00000654ff007816 */ /* 0x000fc40000000000 */
[----:B------:R-:W-:Y:S02]  /*2570*/  @P0 R2UR UR4, R4 ;  /* 0x00000000040402ca */ /* 0x000fe400000e0000 */
[----:B------:R1:W-:Y:S03]  /*2580*/  SYNCS.ARRIVE.TRANS64.RED.A1T0 RZ, [R0+URZ], RZ ;  /* 0x000000ff00ff79a7 */ /* 0x0003e600081004ff */
[----:B------:R-:W-:-:S04]  /*2590*/  @UP1 UMOV UR31, UR5 ;  /* 0x00000005001f1c82 */ /* 0x000fc80008000000 */
[----:B------:R-:W-:-:S04]  /*25a0*/  @UP1 UMOV UR37, UR7 ;  /* 0x0000000700251c82 */ /* 0x000fc80008000000 */
[----:B------:R-:W-:Y:S01]  /*25b0*/  @UP1 UMOV UR36, UR4 ;  /* 0x0000000400241c82 */ /* 0x000fe20008000000 */
[----:B------:R-:W-:Y:S05]  /*25c0*/  BRA.U !UP0, `(.L_x_41) ;  /* 0x0000000108d47547 */ /* 0x000fea000b800000 */
[----:B------:R-:W2:Y:S01]  /*25d0*/  LDCU.128 UR16, c[0x0][0xb10] ;  /* 0x00016200ff1077ac */ /* 0x000ea20008000c00 */
[----:B------:R-:W3:Y:S01]  /*25e0*/  LDCU UR12, c[0x0][0xb20] ;  /* 0x00016400ff0c77ac */ /* 0x000ee20008000800 */
[----:B------:R-:W4:Y:S01]  /*25f0*/  LDCU UR20, c[0x0][0xb0c] ;  /* 0x00016180ff1477ac */ /* 0x000f220008000800 */
[----:B------:R-:W1:Y:S01]  /*2600*/  LDCU.64 UR8, c[0x0][0xb28] ;  /* 0x00016500ff0877ac */ /* 0x000e620008000a00 */
[----:B------:R-:W-:Y:S02]  /*2610*/  UISETP.NE.AND UP3, UPT, UR40, 0x1, UPT ;  /* 0x000000012800788c */ /* 0x000fe4000bf65270 */
[----:B--2---:R-:W-:Y:S02]  /*2620*/  UIMAD.WIDE.U32 UR10, UR38, UR19, URZ ;  /* 0x00000013260a72a5 */ /* 0x004fe4000f8e00ff */
[----:B------:R-:W-:Y:S02]  /*2630*/  UIMAD.WIDE.U32 UR4, UR39, UR16, URZ ;  /* 0x00000010270472a5 */ /* 0x000fe4000f8e00ff */
[----:B------:R-:W-:-:S02]  /*2640*/  UISETP.NE.AND UP0, UPT, UR18, 0x1, UPT ;  /* 0x000000011200788c */ /* 0x000fc4000bf05270 */
[----:B------:R-:W-:Y:S01]  /*2650*/  UIMAD.WIDE.U32 UR22, UR31, UR19, URZ ;  /* 0x000000131f1672a5 */ /* 0x000fe2000f8e00ff */
[----:B------:R-:W-:Y:S02]  /*2660*/  UMOV UR10, UR11 ;  /* 0x0000000b000a7c82 */ /* 0x000fe40008000000 */
[----:B------:R-:W-:Y:S01]  /*2670*/  UMOV UR4, UR5 ;  /* 0x0000000500047c82 */ /* 0x000fe20008000000 */
[----:B---3--:R-:W-:Y:S02]  /*2680*/  USHF.R.U32.HI UR10, URZ, UR12, UR10 ;  /* 0x0000000cff0a7299 */ /* 0x008fe4000801160a */
[----:B----4-:R-:W-:Y:S02]  /*2690*/  UISETP.NE.AND UP2, UPT, UR20, 0x1, UPT ;  /* 0x000000011400788c */ /* 0x010fe4000bf45270 */
[----:B------:R-:W-:Y:S02]  /*26a0*/  USHF.R.U32.HI UR4, URZ, UR17, UR4 ;  /* 0x00000011ff047299 */ /* 0x000fe40008011604 */
[----:B------:R-:W-:-:S02]  /*26b0*/  USEL UR5, UR38, UR10, !UP0 ;  /* 0x0000000a26057287 */ /* 0x000fc4000c000000 */
[----:B------:R-:W-:Y:S02]  /*26c0*/  USEL UR7, UR39, UR4, !UP2 ;  /* 0x0000000427077287 */ /* 0x000fe4000d000000 */
[----:B-1----:R-:W-:Y:S01]  /*26d0*/  UIMAD.WIDE.U32 UR10, UR5, UR8, URZ ;  /* 0x00000008050a72a5 */ /* 0x002fe2000f8e00ff */
[----:B------:R-:W-:Y:S01]  /*26e0*/  UMOV UR4, UR23 ;  /* 0x0000001700047c82 */ /* 0x000fe20008000000 */
[----:B------:R-:W-:Y:S02]  /*26f0*/  UIMAD.WIDE.U32 UR14, UR37, UR16, URZ ;  /* 0x00000010250e72a5 */ /* 0x000fe4000f8e00ff */
[----:B------:R-:W-:-:S03]  /*2700*/  UIMAD.WIDE.U32 UR22, UR7, UR8, URZ ;  /* 0x00000008071672a5 */ /* 0x000fc6000f8e00ff */
[----:B------:R-:W-:Y:S01]  /*2710*/  UMOV UR10, UR11 ;  /* 0x0000000b000a7c82 */ /* 0x000fe20008000000 */
[----:B------:R-:W-:Y:S02]  /*2720*/  USHF.R.U32.HI UR4, URZ, UR12, UR4 ;  /* 0x0000000cff047299 */ /* 0x000fe40008011604 */
[----:B------:R-:W-:Y:S01]  /*2730*/  @UP3 USHF.R.U32.HI UR5, URZ, UR9, UR10 ;  /* 0x00000009ff053299 */ /* 0x000fe2000801160a */
[----:B------:R-:W-:Y:S01]  /*2740*/  UMOV UR14, UR15 ;  /* 0x0000000f000e7c82 */ /* 0x000fe20008000000 */
[----:B------:R-:W-:Y:S01]  /*2750*/  UMOV UR22, UR23 ;  /* 0x0000001700167c82 */ /* 0x000fe20008000000 */
[----:B------:R-:W-:Y:S02]  /*2760*/  USHF.R.U32.HI UR17, URZ, UR17, UR14 ;  /* 0x00000011ff117299 */ /* 0x000fe4000801160e */
[----:B------:R-:W-:Y:S02]  /*2770*/  USEL UR4, UR31, UR4, !UP0 ;  /* 0x000000041f047287 */ /* 0x000fe4000c000000 */
[----:B------:R-:W-:-:S02]  /*2780*/  @UP3 USHF.R.U32.HI UR7, URZ, UR9, UR22 ;  /* 0x00000009ff073299 */ /* 0x000fc40008011616 */
[----:B------:R-:W-:Y:S02]  /*2790*/  UIMAD UR10, UR40, UR5, URZ ;  /* 0x00000005280a72a4 */ /* 0x000fe4000f8e02ff */
[----:B------:R-:W-:Y:S02]  /*27a0*/  USEL UR5, UR37, UR17, !UP2 ;  /* 0x0000001125057287 */ /* 0x000fe4000d000000 */
[----:B------:R-:W-:Y:S02]  /*27b0*/  UIMAD UR12, UR40, UR7, URZ ;  /* 0x00000007280c72a4 */ /* 0x000fe4000f8e02ff */
[----:B------:R-:W-:Y:S02]  /*27c0*/  UISETP.GE.AND UP0, UPT, UR4, UR10, UPT ;  /* 0x0000000a0400728c */ /* 0x000fe4000bf06270 */
[----:B------:R-:W-:Y:S02]  /*27d0*/  UIMAD.WIDE.U32 UR10, UR4, UR8, URZ ;  /* 0x00000008040a72a5 */ /* 0x000fe4000f8e00ff */
[----:B------:R-:W-:-:S02]  /*27e0*/  UISETP.GE.OR UP0, UPT, UR5, UR12, UP0 ;  /* 0x0000000c0500728c */ /* 0x000fc40008706670 */
[----:B------:R-:W-:Y:S02]  /*27f0*/  UIMAD.WIDE.U32 UR14, UR5, UR8, URZ ;  /* 0x00000008050e72a5 */ /* 0x000fe4000f8e00ff */
[----:B------:R-:W-:Y:S01]  /*2800*/  UIADD3 UR12, UPT, UPT, -UR5, URZ, URZ ;  /* 0x000000ff050c7290 */ /* 0x000fe2000fffe1ff */
[----:B------:R-:W-:Y:S01]  /*2810*/  UMOV UR10, UR11 ;  /* 0x0000000b000a7c82 */ /* 0x000fe20008000000 */
[----:B------:R-:W-:Y:S02]  /*2820*/  UIADD3 UR11, UPT, UPT, -UR4, URZ, URZ ;  /* 0x000000ff040b7290 */ /* 0x000fe4000fffe1ff */
[----:B------:R-:W-:-:S03]  /*2830*/  USHF.R.U32.HI UR10, URZ, UR9, UR10 ;  /* 0x00000009ff0a7299 */ /* 0x000fc6000801160a */
[----:B------:R-:W-:Y:S01]  /*2840*/  @!UP0 UMOV UR8, UR15 ;  /* 0x0000000f00088c82 */ /* 0x000fe20008000000 */
[----:B------:R-:W-:Y:S02]  /*2850*/  UIMAD UR11, UR18, UR11, UR31 ;  /* 0x0000000b120b72a4 */ /* 0x000fe4000f8e021f */
[----:B------:R-:W-:Y:S02]  /*2860*/  USEL UR10, UR4, UR10, !UP3 ;  /* 0x0000000a040a7287 */ /* 0x000fe4000d800000 */
[----:B------:R-:W-:Y:S02]  /*2870*/  @!UP0 USHF.R.U32.HI UR8, URZ, UR9, UR8 ;  /* 0x00000009ff088299 */ /* 0x000fe40008011608 */
[----:B------:R-:W-:Y:S02]  /*2880*/  UIADD3 UR9, UPT, UPT, -UR10, URZ, URZ ;  /* 0x000000ff0a097290 */ /* 0x000fe4000fffe1ff */
[----:B------:R-:W-:Y:S02]  /*2890*/  @!UP0 USEL UR8, UR5, UR8, !UP3 ;  /* 0x0000000805088287 */ /* 0x000fe4000d800000 */
[----:B------:R-:W-:-:S02]  /*28a0*/  UIMAD UR9, UR40, UR9, UR4 ;  /* 0x00000009280972a4 */ /* 0x000fc4000f8e0204 */
[----:B------:R-:W-:Y:S02]  /*28b0*/  @!UP0 UIADD3 UR10, UPT, UPT, UR10, -UR8, URZ ;  /* 0x800000080a0a8290 */ /* 0x000fe4000fffe0ff */
[----:B------:R-:W-:Y:S02]  /*28c0*/  @!UP0 UIMAD UR8, UR9, UR7, UR8 ;  /* 0x00000007090882a4 */ /* 0x000fe4000f8e0208 */
[----:B------:R-:W-:Y:S02]  /*28d0*/  @!UP0 UIMAD UR4, UR40, UR10, UR5 ;  /* 0x0000000a280482a4 */ /* 0x000fe4000f8e0205 */
[----:B------:R-:W-:Y:S02]  /*28e0*/  UIMAD UR7, UR20, UR12, UR37 ;  /* 0x0000000c140772a4 */ /* 0x000fe4000f8e0225 */
[----:B------:R-:W-:Y:S01]  /*28f0*/  UIMAD UR31, UR4, UR18, UR11 ;  /* 0x00000012041f72a4 */ /* 0x000fe2000f8e020b */
[----:B------:R-:W-:Y:S02]  /*2900*/  @!UP0 UMOV UR5, UR8 ;  /* 0x0000000800058c82 */ /* 0x000fe40008000000 */
[----:B------:R-:W-:-:S12]  /*2910*/  UIMAD UR37, UR5, UR20, UR7 ;  /* 0x00000014052572a4 */ /* 0x000fd8000f8e0207 */
.L_x_41:
[----:B------:R-:W2:Y:S02]  /*2920*/  LDCU UR4, c[0x0][0xb30] ;  /* 0x00016600ff0477ac */ /* 0x000ea40008000800 */
[----:B--2---:R-:W-:-:S09]  /*2930*/  UISETP.NE.AND UP0, UPT, UR4, 0x1, UPT ;  /* 0x000000010400788c */ /* 0x004fd2000bf05270 */
[----:B------:R-:W-:Y:S05]  /*2940*/  BRA.U UP0, `(.L_x_42) ;  /* 0x0000000100447547 */ /* 0x000fea000b800000 */
[----:B------:R-:W2:Y:S01]  /*2950*/  LDCU.128 UR16, c[0x0][0xb10] ;  /* 0x00016200ff1077ac */ /* 0x000ea20008000c00 */
[----:B------:R-:W3:Y:S01]  /*2960*/  LDCU UR10, c[0x0][0xb0c] ;  /* 0x00016180ff0a77ac */ /* 0x000ee20008000800 */
[----:B------:R-:W4:Y:S01]  /*2970*/  LDCU UR7, c[0x0][0xb20] ;  /* 0x00016400ff0777ac */ /* 0x000f220008000800 */
[----:B--2---:R-:W-:Y:S02]  /*2980*/  UIMAD.WIDE.U32 UR8, UR37, UR16, URZ ;  /* 0x00000010250872a5 */ /* 0x004fe4000f8e00ff */
[----:B------:R-:W-:Y:S02]  /*2990*/  UIMAD.WIDE.U32 UR4, UR31, UR19, URZ ;  /* 0x000000131f0472a5 */ /* 0x000fe4000f8e00ff */
[----:B---3--:R-:W-:Y:S02]  /*29a0*/  UISETP.NE.AND UP2, UPT, UR10, 0x1, UPT ;  /* 0x000000010a00788c */ /* 0x008fe4000bf45270 */
[----:B------:R-:W-:Y:S01]  /*29b0*/  UISETP.NE.AND UP0, UPT, UR18, 0x1, UPT ;  /* 0x000000011200788c */ /* 0x000fe2000bf05270 */
[----:B------:R-:W-:-:S02]  /*29c0*/  UMOV UR8, UR9 ;  /* 0x0000000900087c82 */ /* 0x000fc40008000000 */
[----:B------:R-:W-:Y:S01]  /*29d0*/  UMOV UR4, UR5 ;  /* 0x0000000500047c82 */ /* 0x000fe20008000000 */
[----:B------:R-:W-:Y:S02]  /*29e0*/  USHF.R.U32.HI UR17, URZ, UR17, UR8 ;  /* 0x00000011ff117299 */ /* 0x000fe40008011608 */
[----:B----4-:R-:W-:Y:S02]  /*29f0*/  USHF.R.U32.HI UR4, URZ, UR7, UR4 ;  /* 0x00000007ff047299 */ /* 0x010fe40008011604 */
[----:B------:R-:W-:Y:S02]  /*2a00*/  USEL UR5, UR37, UR17, !UP2 ;  /* 0x0000001125057287 */ /* 0x000fe4000d000000 */
[----:B------:R-:W-:-:S04]  /*2a10*/  USEL UR4, UR31, UR4, !UP0 ;  /* 0x000000041f047287 */ /* 0x000fc8000c000000 */
[----:B------:R-:W-:Y:S02]  /*2a20*/  UIADD3 UR7, UPT, UPT, UR5, -UR4, URZ ;  /* 0x8000000405077290 */ /* 0x000fe4000fffe0ff */
[----:B------:R-:W-:Y:S02]  /*2a30*/  UIADD3 UR4, UPT, UPT, -UR5, UR4, URZ ;  /* 0x0000000405047290 */ /* 0x000fe4000fffe1ff */
[----:B------:R-:W-:Y:S02]  /*2a40*/  UIMAD UR31, UR7, UR18, UR31 ;  /* 0x00000012071f72a4 */ /* 0x000fe4000f8e021f */
[----:B------:R-:W-:-:S12]  /*2a50*/  UIMAD UR37, UR4, UR10, UR37 ;  /* 0x0000000a042572a4 */ /* 0x000fd8000f8e0225 */
.L_x_42:
[----:B------:R-:W-:Y:S01]  /*2a60*/  VIADD R11, R11, 0x1 ;  /* 0x000000010b0b7836 */ /* 0x000fe20000000000 */
[----:B------:R-:W-:Y:S01]  /*2a70*/  PLOP3.LUT P1, PT, PT, PT, PT, 0x80, 0x8 ;  /* 0x000000000008781c */ /* 0x000fe20003f2f070 */
[----:B------:R-:W-:Y:S02]  /*2a80*/  UIADD3 UR46, UPT, UPT, UR37, UR58, URZ ;  /* 0x0000003a252e7290 */ /* 0x000fe4000fffe0ff */
[----:B------:R-:W-:Y:S01]  /*2a90*/  UIADD3 UR45, UPT, UPT, UR31, UR55, URZ ;  /* 0x000000371f2d7290 */ /* 0x000fe2000fffe0ff */
[----:B------:R-:W-:-:S04]  /*2aa0*/  ISETP.NE.AND P0, PT, R11, 0x2, PT ;  /* 0x000000020b00780c */ /* 0x000fc80003f05270 */
[----:B-1----:R-:W-:Y:S02]  /*2ab0*/  SEL R0, RZ, 0x1, P0 ;  /* 0x00000001ff007807 */ /* 0x002fe40000000000 */
[----:B------:R-:W-:Y:S02]  /*2ac0*/  SEL R11, R11, RZ, P0 ;  /* 0x000000ff0b0b7207 */ /* 0x000fe40000000000 */
[----:B------:R-:W-:Y:S01]  /*2ad0*/  LOP3.LUT R10, R10, R0, RZ, 0x3c, !PT ;  /* 0x000000000a0a7212 */ /* 0x000fe200078e3cff */
[----:B------:R-:W-:Y:S06]  /*2ae0*/  BRA.U UP1, `(.L_x_43) ;  /* 0xfffffff101447547 */ /* 0x000fec000b83ffff */
[----:B------:R-:W-:Y:S01]  /*2af0*/  UIADD3 UR13, UPT, UPT, UR13, 0xa0, URZ ;  /* 0x000000a00d0d7890 */ /* 0x000fe2000fffe0ff */
[----:B------:R-:W-:-:S03]  /*2b00*/  SHF.L.U32 R2, R12, 0x1f, RZ ;  /* 0x0000001f0c027819 */ /* 0x000fc600000006ff */
[----:B------:R-:W-:-:S09]  /*2b10*/  ULEA UR4, UR6, UR13, 0x3 ;  /* 0x0000000d06047291 */ /* 0x000fd2000f8e18ff */
[----:B------:R-:W1:Y:S02]  /*2b20*/  SYNCS.PHASECHK.TRANS64.TRYWAIT P0, [UR4], R2 ;  /* 0x00000002ff0075a7 */ /* 0x000e640008001104 */
[----:B-1----:R-:W-:Y:S05]  /*2b30*/  @!P0 BRA `(.L_x_44) ;  /* 0x0000005400bc8947 */ /* 0x002fea0003800000 */
.L_x_135:
[----:B------:R-:W-:-:S04]  /*2b40*/  UIADD3 UR4, UPT, UPT, UR6, 0x1, URZ ;  /* 0x0000000106047890 */ /* 0x000fc8000fffe0ff */
[----:B------:R-:W-:-:S04]  /*2b50*/  UISETP.NE.AND UP0, UPT, UR4, 0x14, UPT ;  /* 0x000000140400788c */ /* 0x000fc8000bf05270 */
[----:B------:R-:W-:Y:S02]  /*2b60*/  USEL UR6, URZ, 0x1, UP0 ;  /* 0x00000001ff067887 */ /* 0x000fe40008000000 */
[----:B------:R-:W-:-:S04]  /*2b70*/  USEL UR4, UR4, URZ, UP0 ;  /* 0x000000ff04047287 */ /* 0x000fc80008000000 */
[----:B------:R-:W-:Y:S01]  /*2b80*/  ULEA UR5, UR4, UR13, 0x3 ;  /* 0x0000000d04057291 */ /* 0x000fe2000f8e18ff */
[----:B-1----:R-:W-:-:S04]  /*2b90*/  LOP3.LUT R2, R12, UR6, RZ, 0x3c, !PT ;  /* 0x000000060c027c12 */ /* 0x002fc8000f8e3cff */
[----:B------:R-:W-:-:S04]  /*2ba0*/  SHF.L.U32 R3, R2, 0x1f, RZ ;  /* 0x0000001f02037819 */ /* 0x000fc800000006ff */
[----:B------:R-:W1:Y:S02]  /*2bb0*/  SYNCS.PHASECHK.TRANS64.TRYWAIT P0, [UR5], R3 ;  /* 0x00000003ff0075a7 */ /* 0x000e640008001105 */
[----:B-1----:R-:W-:Y:S05]  /*2bc0*/  @!P0 BRA `(.L_x_45) ;  /* 0x0000005400b08947 */ /* 0x002fea0003800000 */
.L_x_137:
[----:B------:R-:W-:-:S04]  /*2bd0*/  UIADD3 UR4, UPT, UPT, UR4, 0x1, URZ ;  /* 0x0000000104047890 */ /* 0x000fc8000fffe0ff */
[----:B------:R-:W-:-:S04]  /*2be0*/  UISETP.NE.AND UP0, UPT, UR4, 0x14, UPT ;  /* 0x000000140400788c */ /* 0x000fc8000bf05270 */
[----:B------:R-:W-:Y:S02]  /*2bf0*/  USEL UR6, URZ, 0x1, UP0 ;  /* 0x00000001ff067887 */ /* 0x000fe40008000000 */
[----:B------:R-:W-:-:S04]  /*2c00*/  USEL UR4, UR4, URZ, UP0 ;  /* 0x000000ff04047287 */ /* 0x000fc80008000000 */
[----:B------:R-:W-:Y:S01]  /*2c10*/  ULEA UR5, UR4, UR13, 0x3 ;  /* 0x0000000d04057291 */ /* 0x000fe2000f8e18ff */
[----:B------:R-:W-:-:S04]  /*2c20*/  LOP3.LUT R2, R2, UR6, RZ, 0x3c, !PT ;  /* 0x0000000602027c12 */ /* 0x000fc8000f8e3cff */
[----:B-1----:R-:W-:-:S04]  /*2c30*/  SHF.L.U32 R3, R2, 0x1f, RZ ;  /* 0x0000001f02037819 */ /* 0x002fc800000006ff */
[----:B------:R-:W1:Y:S02]  /*2c40*/  SYNCS.PHASECHK.TRANS64.TRYWAIT P0, [UR5], R3 ;  /* 0x00000003ff0075a7 */ /* 0x000e640008001105 */
[----:B-1----:R-:W-:Y:S05]  /*2c50*/  @!P0 BRA `(.L_x_46) ;  /* 0x0000005400a48947 */ /* 0x002fea0003800000 */
.L_x_139:
        /* <DEDUP_REMOVED lines=9> */
.L_x_141:
        /* <DEDUP_REMOVED lines=9> */
.L_x_143:
        /* <DEDUP_REMOVED lines=9> */
.L_x_145:
        /* <DEDUP_REMOVED lines=9> */
.L_x_147:
        /* <DEDUP_REMOVED lines=9> */
.L_x_149:
        /* <DEDUP_REMOVED lines=9> */
.L_x_151:
        /* <DEDUP_REMOVED lines=9> */
.L_x_153:
        /* <DEDUP_REMOVED lines=9> */
.L_x_155:
        /* <DEDUP_REMOVED lines=9> */
.L_x_157:
        /* <DEDUP_REMOVED lines=9> */
.L_x_159:
        /* <DEDUP_REMOVED lines=9> */
.L_x_161:
        /* <DEDUP_REMOVED lines=9> */
.L_x_163:
        /* <DEDUP_REMOVED lines=9> */
.L_x_165:
        /* <DEDUP_REMOVED lines=9> */
.L_x_167:
        /* <DEDUP_REMOVED lines=9> */
.L_x_169:
        /* <DEDUP_REMOVED lines=9> */
.L_x_171:
[----:B------:R-:W-:-:S04]  /*3560*/  UIADD3 UR4, UPT, UPT, UR4, 0x1, URZ ;  /* 0x0000000104047890 */ /* 0x000fc8000fffe0ff */
[----:B------:R-:W-:-:S04]  /*3570*/  UISETP.NE.AND UP0, UPT, UR4, 0x14, UPT ;  /* 0x000000140400788c */ /* 0x000fc8000bf05270 */
[----:B------:R-:W-:Y:S02]  /*3580*/  USEL UR5, URZ, 0x1, UP0 ;  /* 0x00000001ff057887 */ /* 0x000fe40008000000 */
[----:B------:R-:W-:-:S04]  /*3590*/  USEL UR4, UR4, URZ, UP0 ;  /* 0x000000ff04047287 */ /* 0x000fc80008000000 */
[----:B------:R-:W-:Y:S01]  /*35a0*/  ULEA UR4, UR4, UR13, 0x3 ;  /* 0x0000000d04047291 */ /* 0x000fe2000f8e18ff */
[----:B------:R-:W-:-:S04]  /*35b0*/  LOP3.LUT R2, R2, UR5, RZ, 0x3c, !PT ;  /* 0x0000000502027c12 */ /* 0x000fc8000f8e3cff */
[----:B------:R-:W-:Y:S01]  /*35c0*/  SHF.L.U32 R2, R2, 0x1f, RZ ;  /* 0x0000001f02027819 */ /* 0x000fe200000006ff */
[----:B-1----:R-:W-:-:S07]  /*35d0*/  IMAD.U32 R0, RZ, RZ, UR4 ;  /* 0x00000004ff007e24 */ /* 0x002fce000f8e00ff */
.L_x_63:
[----:B-1----:R1:W2:Y:S02]  /*35e0*/  SYNCS.PHASECHK.TRANS64.TRYWAIT P0, [R0+URZ], R2 ;  /* 0x00000002000075a7 */ /* 0x0022a400080011ff */
[----:B--2---:R-:W-:Y:S05]  /*35f0*/  @!P0 NANOSLEEP.SYNCS 0x989680 ;  /* 0x009896800000895d */ /* 0x004fea0003900000 */
[----:B------:R-:W2:Y:S02]  /*3600*/  @!P0 SYNCS.PHASECHK.TRANS64 P0, [R0+URZ], R2 ;  /* 0x00000002000085a7 */ /* 0x000ea400080010ff */
[----:B--2---:R-:W-:Y:S05]  /*3610*/  @P0 EXIT ;  /* 0x000000000000094d */ /* 0x004fea0003800000 */
[----:B------:R-:W-:Y:S05]  /*3620*/  BRA `(.L_x_63) ;  /* 0xfffffffc00ec7947 */ /* 0x000fea000383ffff */
.L_x_23:
[----:B------:R-:W1:Y:S02]  /*3630*/  S2UR UR4, SR_CgaCtaId ;  /* 0x00000000000479c3 */ /* 0x000e640000008800 */
[----:B-1----:R-:W-:-:S04]  /*3640*/  UISETP.NE.AND UP0, UPT, UR4, URZ, UPT ;  /* 0x000000ff0400728c */ /* 0x002fc8000bf05270 */
[----:B------:R-:W-:-:S09]  /*3650*/  UISETP.NE.OR UP0, UPT, UR13, 0x1, UP0 ;  /* 0x000000010d00788c */ /* 0x000fd20008705670 */
[----:B------:R-:W-:Y:S05]  /*3660*/  BRA.U UP0, `(.L_x_64) ;  /* 0x00000005004c7547 */ /* 0x000fea000b800000 */
[----:B------:R-:W1:Y:S01]  /*3670*/  S2UR UR5, SR_CgaCtaId ;  /* 0x00000000000579c3 */ /* 0x000e620000008800 */
[----:B------:R-:W-:Y:S01]  /*3680*/  UMOV UR4, 0x400 ;  /* 0x0000040000047882 */ /* 0x000fe20000000000 */
[----:B------:R-:W-:Y:S01]  /*3690*/  ISETP.GE.U32.AND P2, PT, R0, 0x4, PT ;  /* 0x000000040000780c */ /* 0x000fe20003f46070 */
[----:B------:R-:W-:Y:S01]  /*36a0*/  IMAD.MOV.U32 R12, RZ, RZ, 0x1 ;  /* 0x00000001ff0c7424 */ /* 0x000fe200078e00ff */
[----:B------:R-:W-:Y:S02]  /*36b0*/  CS2R R10, SRZ ;  /* 0x00000000000a7805 */ /* 0x000fe4000001ff00 */
[----:B------:R-:W-:Y:S01]  /*36c0*/  CS2R R8, SRZ ;  /* 0x0000000000087805 */ /* 0x000fe2000001ff00 */
[----:B-1----:R-:W-:-:S03]  /*36d0*/  ULEA UR6, UR5, UR4, 0x18 ;  /* 0x0000000405067291 */ /* 0x002fc6000f8ec0ff */
[----:B------:R-:W-:-:S09]  /*36e0*/  UMOV UR5, URZ ;  /* 0x000000ff00057c82 */ /* 0x000fd20008000000 */
.L_x_68:
[----:B------:R-:W-:Y:S02]  /*36f0*/  LEA R2, R8, UR6, 0x3 ;  /* 0x0000000608027c11 */ /* 0x000fe4000f8e18ff */
[----:B------:R-:W-:-:S03]  /*3700*/  SHF.L.U32 R4, R9, 0x1f, RZ ;  /* 0x0000001f09047819 */ /* 0x000fc600000006ff */
[----:B------:R-:W-:Y:S01]  /*3710*/  VIADD R5, R2, 0x1d0 ;  /* 0x000001d002057836 */ /* 0x000fe20000000000 */
[----:B------:R-:W1:Y:S02]  /*3720*/  SYNCS.PHASECHK.TRANS64.TRYWAIT P0, [R2+URZ+0x1c0], R4 ;  /* 0x0001c004020075a7 */ /* 0x000e6400080011ff */
[----:B-1----:R-:W-:Y:S05]  /*3730*/  @!P0 BRA `(.L_x_65) ;  /* 0x0000005000848947 */ /* 0x002fea0003800000 */
.L_x_172:
[----:B------:R-:W-:Y:S01]  /*3740*/  ULEA UR4, UR5, UR6, 0x3 ;  /* 0x0000000605047291 */ /* 0x000fe2000f8e18ff */
[----:B-1----:R-:W-:Y:S01]  /*3750*/  PRMT R2, RZ, 0x654, R5 ;  /* 0x00000654ff027816 */ /* 0x002fe20000000005 */
[----:B------:R-:W-:Y:S01]  /*3760*/  @!P2 IMAD.MOV.U32 R4, RZ, RZ, 0x10 ;  /* 0x00000010ff04a424 */ /* 0x000fe200078e00ff */
[----:B------:R-:W-:Y:S01]  /*3770*/  SHF.L.U32 R5, R12, 0x1f, RZ ;  /* 0x0000001f0c057819 */ /* 0x000fe200000006ff */
[----:B------:R-:W-:Y:S01]  /*3780*/  UIADD3 UR7, UPT, UPT, UR4, 0x160, URZ ;  /* 0x0000016004077890 */ /* 0x000fe2000fffe0ff */
[----:B------:R1:W-:Y:S05]  /*3790*/  SYNCS.ARRIVE.TRANS64.RED.A1T0 RZ, [R2+URZ], RZ ;  /* 0x000000ff02ff79a7 */ /* 0x0003ea00081004ff */
[----:B------:R-:W-:Y:S01]  /*37a0*/  IMAD.U32 R6, RZ, RZ, UR7 ;  /* 0x00000007ff067e24 */ /* 0x000fe2000f8e00ff */
[----:B------:R-:W2:Y:S04]  /*37b0*/  SYNCS.PHASECHK.TRANS64.TRYWAIT P0, [UR4+0x170], R5 ;  /* 0x00017005ff0075a7 */ /* 0x000ea80008001104 */
[----:B------:R-:W-:Y:S01]  /*37c0*/  PRMT R6, R0, 0x654, R6 ;  /* 0x0000065400067816 */ /* 0x000fe20000000006 */
[----:B-12---:R-:W-:Y:S06]  /*37d0*/  @!P0 BRA `(.L_x_66) ;  /* 0x0000005000708947 */ /* 0x006fec0003800000 */
.L_x_174:
[----:B------:R-:W-:Y:S01]  /*37e0*/  ULEA UR8, UR5, UR6, 0x4 ;  /* 0x0000000605087291 */ /* 0x000fe2000f8e20ff */
[----:B------:R-:W-:Y:S01]  /*37f0*/  SEL R3, R6, R3, !P2 ;  /* 0x0000000306037207 */ /* 0x000fe20005000000 */
[----:B------:R-:W-:Y:S01]  /*3800*/  UIADD3 UR9, UPT, UPT, UR4, 0x160, URZ ;  /* 0x0000016004097890 */ /* 0x000fe2000fffe0ff */
[----:B-1----:R-:W-:Y:S01]  /*3810*/  LEA R2, R11, UR6, 0x3 ;  /* 0x000000060b027c11 */ /* 0x002fe2000f8e18ff */
[----:B------:R-:W-:Y:S01]  /*3820*/  UIADD3 UR8, UPT, UPT, UR8, 0x1f0, URZ ;  /* 0x000001f008087890 */ /* 0x000fe2000fffe0ff */
[----:B------:R1:W-:Y:S01]  /*3830*/  @!P2 SYNCS.ARRIVE.TRANS64.RED RZ, [R3+URZ], R4 ;  /* 0x0000000403ffa9a7 */ /* 0x0003e200080004ff */
[----:B------:R-:W-:Y:S01]  /*3840*/  UIADD3 UR4, UPT, UPT, UR5, 0x1, URZ ;  /* 0x0000000105047890 */ /* 0x000fe2000fffe0ff */
[----:B------:R-:W-:-:S03]  /*3850*/  VIADD R8, R8, 0x1 ;  /* 0x0000000108087836 */ /* 0x000fc60000000000 */
[----:B------:R-:W-:Y:S02]  /*3860*/  UISETP.NE.AND UP0, UPT, UR4, 0x2, UPT ;  /* 0x000000020400788c */ /* 0x000fe4000bf05270 */
[----:B------:R-:W-:Y:S01]  /*3870*/  ISETP.NE.AND P0, PT, R8, 0x2, PT ;  /* 0x000000020800780c */ /* 0x000fe20003f05270 */
[----:B------:R-:W-:Y:S06]  /*3880*/  UGETNEXTWORKID.BROADCAST [UR8], [UR9] ;  /* 0x00000000080073ca */ /* 0x000fec0008000100 */
[----:B------:R-:W-:Y:S02]  /*3890*/  USEL UR7, URZ, 0x1, UP0 ;  /* 0x00000001ff077887 */ /* 0x000fe40008000000 */
[----:B------:R-:W-:-:S04]  /*38a0*/  USEL UR5, UR4, URZ, UP0 ;  /* 0x000000ff04057287 */ /* 0x000fc80008000000 */
[----:B------:R-:W-:Y:S02]  /*38b0*/  LOP3.LUT R12, R12, UR7, RZ, 0x3c, !PT ;  /* 0x000000070c0c7c12 */ /* 0x000fe4000f8e3cff */
[----:B-1----:R-:W-:-:S04]  /*38c0*/  SHF.L.U32 R4, R10, 0x1f, RZ ;  /* 0x0000001f0a047819 */ /* 0x002fc800000006ff */
[----:B------:R-:W1:Y:S02]  /*38d0*/  SYNCS.PHASECHK.TRANS64.TRYWAIT P1, [R2+URZ+0x160], R4 ;  /* 0x00016004020075a7 */ /* 0x000e6400080211ff */
[----:B-1----:R-:W-:Y:S05]  /*38e0*/  @!P1 BRA `(.L_x_67) ;  /* 0x0000005000449947 */ /* 0x002fea0003800000 */
.L_x_175:
[C---:B-1----:R-:W-:Y:S01]  /*38f0*/  LEA R4, R11.reuse, UR6, 0x4 ;  /* 0x000000060b047c11 */ /* 0x042fe2000f8e20ff */
[----:B------:R-:W-:Y:S01]  /*3900*/  VIADD R2, R2, 0x170 ;  /* 0x0000017002027836 */ /* 0x000fe20000000000 */
[----:B------:R-:W-:Y:S01]  /*3910*/  SEL R8, R8, RZ, P0 ;  /* 0x000000ff08087207 */ /* 0x000fe20000000000 */
[----:B------:R-:W-:-:S03]  /*3920*/  VIADD R11, R11, 0x1 ;  /* 0x000000010b0b7836 */ /* 0x000fc60000000000 */
[----:B------:R-:W1:Y:S01]  /*3930*/  LDS.128 R4, [R4+0x1f0] ;  /* 0x0001f00004047984 */ /* 0x000e620000000c00 */
[----:B------:R-:W-:Y:S02]  /*3940*/  PRMT R2, RZ, 0x654, R2 ;  /* 0x00000654ff027816 */ /* 0x000fe40000000002 */
[C---:B------:R-:W-:Y:S01]  /*3950*/  ISETP.NE.AND P1, PT, R11.reuse, 0x2, PT ;  /* 0x000000020b00780c */ /* 0x040fe20003f25270 */
[----:B------:R-:W-:Y:S01]  /*3960*/  @!PT LDS RZ, [RZ] ;  /* 0x00000000fffff984 */ /* 0x000fe20000000800 */
[----:B------:R-:W-:Y:S01]  /*3970*/  @!PT LDS RZ, [RZ] ;  /* 0x00000000fffff984 */ /* 0x000fe20000000800 */
[----:B------:R-:W-:Y:S01]  /*3980*/  @!PT LDS RZ, [RZ] ;  /* 0x00000000fffff984 */ /* 0x000fe20000000800 */
[----:B------:R-:W-:Y:S01]  /*3990*/  @!PT LDS RZ, [RZ] ;  /* 0x00000000fffff984 */ /* 0x000fe20000000800 */
[----:B------:R2:W-:Y:S06]  /*39a0*/  MEMBAR.ALL.CTA ;  /* 0x0000000000007992 */ /* 0x0005ec0000008000 */
[----:B--2---:R-:W2:Y:S01]  /*39b0*/  FENCE.VIEW.ASYNC.S ;  /* 0x00000000000073c6 */ /* 0x004ea20000000000 */
[----:B------:R-:W-:Y:S01]  /*39c0*/  SEL R11, R11, RZ, P1 ;  /* 0x000000ff0b0b7207 */ /* 0x000fe20000800000 */
[----:B--2---:R2:W-:Y:S01]  /*39d0*/  SYNCS.ARRIVE.TRANS64.RED.A1T0 RZ, [R2+URZ], RZ ;  /* 0x000000ff02ff79a7 */ /* 0x0045e200081004ff */
[----:B-1----:R-:W-:-:S02]  /*39e0*/  LOP3.LUT P3, RZ, R6, 0x1, RZ, 0xc0, !PT ;  /* 0x0000000106ff7812 */ /* 0x002fc4000786c0ff */
[----:B------:R-:W-:-:S04]  /*39f0*/  SEL R4, RZ, 0x1, P1 ;  /* 0x00000001ff047807 */ /* 0x000fc80000800000 */
[----:B------:R-:W-:Y:S02]  /*3a00*/  LOP3.LUT R10, R10, R4, RZ, 0x3c, !PT ;  /* 0x000000040a0a7212 */ /* 0x000fe400078e3cff */
[----:B--2---:R-:W-:-:S04]  /*3a10*/  SEL R2, RZ, 0x1, P0 ;  /* 0x00000001ff027807 */ /* 0x004fc80000000000 */
[----:B------:R-:W-:Y:S01]  /*3a20*/  LOP3.LUT R9, R9, R2, RZ, 0x3c, !PT ;  /* 0x0000000209097212 */ /* 0x000fe200078e3cff */
[----:B------:R-:W-:Y:S06]  /*3a30*/  @P3 BRA `(.L_x_68) ;  /* 0xfffffffc002c3947 */ /* 0x000fec000383ffff */
[----:B------:R-:W-:Y:S01]  /*3a40*/  ULEA UR4, UR5, UR6, 0x3 ;  /* 0x0000000605047291 */ /* 0x000fe2000f8e18ff */
[----:B------:R-:W-:-:S08]  /*3a50*/  SHF.L.U32 R2, R12, 0x1f, RZ ;  /* 0x0000001f0c027819 */ /* 0x000fd000000006ff */
[----:B------:R-:W1:Y:S02]  /*3a60*/  SYNCS.PHASECHK.TRANS64 P0, [UR4+0x170], R2 ;  /* 0x00017002ff0075a7 */ /* 0x000e640008001004 */
[----:B-1----:R-:W-:Y:S05]  /*3a70*/  @P0 BRA `(.L_x_69) ;  /* 0x0000000000080947 */ /* 0x002fea0003800000 */
[----:B------:R-:W1:Y:S02]  /*3a80*/  SYNCS.PHASECHK.TRANS64.TRYWAIT P0, [UR4+0x170], R2 ;  /* 0x00017002ff0075a7 */ /* 0x000e640008001104 */
[----:B-1----:R-:W-:Y:S05]  /*3a90*/  @!P0 BRA `(.L_x_70) ;  /* 0x0000004c00ec8947 */ /* 0x002fea0003800000 */
.L_x_69:
[----:B------:R-:W-:-:S04]  /*3aa0*/  UIADD3 UR7, UPT, UPT, UR5, 0x1, URZ ;  /* 0x0000000105077890 */ /* 0x000fc8000fffe0ff */
[----:B------:R-:W-:-:S04]  /*3ab0*/  UISETP.NE.AND UP0, UPT, UR7, 0x2, UPT ;  /* 0x000000020700788c */ /* 0x000fc8000bf05270 */
[----:B------:R-:W-:Y:S02]  /*3ac0*/  USEL UR8, URZ, 0x1, UP0 ;  /* 0x00000001ff087887 */ /* 0x000fe40008000000 */
[----:B------:R-:W-:-:S04]  /*3ad0*/  USEL UR7, UR7, URZ, UP0 ;  /* 0x000000ff07077287 */ /* 0x000fc80008000000 */
[----:B------:R-:W-:Y:S01]  /*3ae0*/  ULEA UR7, UR7, UR6, 0x3 ;  /* 0x0000000607077291 */ /* 0x000fe2000f8e18ff */
[----:B-1----:R-:W-:-:S04]  /*3af0*/  LOP3.LUT R2, R12, UR8, RZ, 0x3c, !PT ;  /* 0x000000080c027c12 */ /* 0x002fc8000f8e3cff */
[----:B------:R-:W-:-:S04]  /*3b00*/  SHF.L.U32 R0, R2, 0x1f, RZ ;  /* 0x0000001f02007819 */ /* 0x000fc800000006ff */
[----:B------:R-:W1:Y:S02]  /*3b10*/  SYNCS.PHASECHK.TRANS64 P0, [UR7+0x170], R0 ;  /* 0x00017000ff0075a7 */ /* 0x000e640008001007 */
[----:B-1----:R-:W-:Y:S05]  /*3b20*/  @P0 EXIT ;  /* 0x000000000000094d */ /* 0x002fea0003800000 */
[----:B------:R-:W-:Y:S02]  /*3b30*/  SHF.L.U32 R2, R2, 0x1f, RZ ;  /* 0x0000001f02027819 */ /* 0x000fe400000006ff */
[----:B------:R-:W-:-:S07]  /*3b40*/  MOV R0, UR7 ;  /* 0x0000000700007c02 */ /* 0x000fce0008000f00 */
.L_x_71:
[----:B-1----:R1:W2:Y:S02]  /*3b50*/  SYNCS.PHASECHK.TRANS64.TRYWAIT P0, [R0+URZ+0x170], R2 ;  /* 0x00017002000075a7 */ /* 0x0022a400080011ff */
[----:B--2---:R-:W-:Y:S05]  /*3b60*/  @!P0 NANOSLEEP.SYNCS 0x989680 ;  /* 0x009896800000895d */ /* 0x004fea0003900000 */
[----:B------:R-:W2:Y:S02]  /*3b70*/  @!P0 SYNCS.PHASECHK.TRANS64 P0, [R0+URZ+0x170], R2 ;  /* 0x00017002000085a7 */ /* 0x000ea400080010ff */
[----:B--2---:R-:W-:Y:S05]  /*3b80*/  @P0 EXIT ;  /* 0x000000000000094d */ /* 0x004fea0003800000 */
[----:B------:R-:W-:Y:S05]  /*3b90*/  BRA `(.L_x_71) ;  /* 0xfffffffc00ec7947 */ /* 0x000fea000383ffff */
.L_x_64:
[----:B------:R-:W-:Y:S05]  /*3ba0*/  BRA.U UP4, `(.L_x_72) ;  /* 0x0000001104a47547 */ /* 0x000fea000b800000 */
[----:B------:R-:W1:Y:S01]  /*3bb0*/  S2UR UR7, SR_CgaCtaId ;  /* 0x00000000000779c3 */ /* 0x000e620000008800 */
[----:B------:R-:W-:Y:S01]  /*3bc0*/  UMOV UR4, 0x40 ;  /* 0x0000004000047882 */ /* 0x000fe20000000000 */
[----:B------:R-:W-:Y:S01]  /*3bd0*/  NOP ;  /* 0x0000000000007918 */ /* 0x000fe20000000000 */
[----:B------:R-:W-:Y:S01]  /*3be0*/  UMOV UR6, 0x400 ;  /* 0x0000040000067882 */ /* 0x000fe20000000000 */
[----:B-1----:R-:W-:Y:S02]  /*3bf0*/  ULEA UR5, UR7, UR4, 0x18 ;  /* 0x0000000407057291 */ /* 0x002fe4000f8ec0ff */
[----:B------:R-:W-:-:S07]  /*3c00*/  ULEA UR6, UR7, UR6, 0x18 ;  /* 0x0000000607067291 */ /* 0x000fce000f8ec0ff */
[----:B------:R-:W1:Y:S02]  /*3c10*/  LDS.U8 R0, [UR5+0x1c] ;  /* 0x00001c05ff007984 */ /* 0x000e640008000000 */
[----:B-1----:R-:W-:-:S13]  /*3c20*/  ISETP.NE.AND P0, PT, R0, RZ, PT ;  /* 0x000000ff0000720c */ /* 0x002fda0003f05270 */
[----:B------:R-:W-:Y:S05]  /*3c30*/  @P0 BRA `(.L_x_73) ;  /* 0x0000000400080947 */ /* 0x000fea0003800000 */
[----:B------:R-:W-:Y:S02]  /*3c40*/  UISETP.NE.U32.AND UP1, UPT, UR33, 0x1, UPT ;  /* 0x000000012100788c */ /* 0x000fe4000bf25070 */
[----:B------:R-:W-:-:S07]  /*3c50*/  UIADD3 UR7, UPT, UPT, UR5, 0x8, URZ ;  /* 0x0000000805077890 */ /* 0x000fce000fffe0ff */
[----:B------:R-:W-:Y:S05]  /*3c60*/  BRA.U !UP1, `(.L_x_74) ;  /* 0x00000001099c7547 */ /* 0x000fea000b800000 */
[----:B------:R-:W-:Y:S01]  /*3c70*/  ELECT P0, URZ, PT ;  /* 0x0000000000ff782f */ /* 0x000fe20003800000 */
[----:B------:R-:W-:-:S12]  /*3c80*/  BSSY B0, `(.L_x_74) ;  /* 0x0000025000007945 */ /* 0x000fd80003800000 */
[----:B------:R-:W-:Y:S05]  /*3c90*/  @!P0 BRA `(.L_x_75) ;  /* 0x00000000008c8947 */ /* 0x000fea0003800000 */
[----:B------:R-:W-:-:S05]  /*3ca0*/  UMOV UR4, 0x10 ;  /* 0x0000001000047882 */ /* 0x000fca0000000000 */
[----:B------:R-:W-:Y:S04]  /*3cb0*/  DEPBAR.LE SB1, 0x36 ;  /* 0x00009d800000791a */ /* 0x000fe80000000000 */
[----:B------:R-:W1:Y:S02]  /*3cc0*/  UTCATOMSWS.2CTA.FIND_AND_SET.ALIGN UP0, UR4, UR4 ;  /* 0x00000004000475e3 */ /* 0x000e640008200800 */
[----:B-1----:R-:W-:Y:S01]  /*3cd0*/  MOV R10, UR4 ;  /* 0x00000004000a7c02 */ /* 0x002fe20008000f00 */
[----:B------:R-:W-:Y:S06]  /*3ce0*/  BRA.U UP0, `(.L_x_76) ;  /* 0x0000000100187547 */ /* 0x000fec000b800000 */
.L_x_77:
[----:B------:R-:W-:Y:S05]  /*3cf0*/  NANOSLEEP 0x64 ;  /* 0x000000640000795d */ /* 0x000fea0003800000 */
[----:B------:R-:W-:-:S05]  /*3d00*/  UMOV UR4, 0x10 ;  /* 0x0000001000047882 */ /* 0x000fca0000000000 */
[----:B------:R-:W-:Y:S04]  /*3d10*/  DEPBAR.LE SB1, 0x36 ;  /* 0x00009d800000791a */ /* 0x000fe80000000000 */
[----:B------:R-:W1:Y:S02]  /*3d20*/  UTCATOMSWS.2CTA.FIND_AND_SET.ALIGN UP0, UR4, UR4 ;  /* 0x00000004000475e3 */ /* 0x000e640008200800 */
[----:B-1----:R-:W-:Y:S01]  /*3d30*/  MOV R10, UR4 ;  /* 0x00000004000a7c02 */ /* 0x002fe20008000f00 */
[----:B------:R-:W-:Y:S05]  /*3d40*/  BRA.U !UP0, `(.L_x_77) ;  /* 0xfffffffd08e87547 */ /* 0x000fea000b83ffff */
.L_x_76:
[----:B------:R-:W1:Y:S01]  /*3d50*/  LDS R6, [UR5+0x10] ;  /* 0x00001005ff067984 */ /* 0x000e620008000800 */
[----:B------:R-:W-:Y:S01]  /*3d60*/  IMAD.U32 R0, RZ, RZ, UR6 ;  /* 0x00000006ff007e24 */ /* 0x000fe2000f8e00ff */
[----:B------:R-:W-:-:S03]  /*3d70*/  MOV R4, UR35 ;  /* 0x0000002300047c02 */ /* 0x000fc60008000f00 */
[----:B------:R-:W-:Y:S01]  /*3d80*/  VIADD R0, R0, 0x210 ;  /* 0x0000021000007836 */ /* 0x000fe20000000000 */
[----:B-1----:R-:W-:-:S04]  /*3d90*/  SHF.L.U32 R6, R6, 0x1f, RZ ;  /* 0x0000001f06067819 */ /* 0x002fc800000006ff */
[----:B------:R-:W1:Y:S02]  /*3da0*/  SYNCS.PHASECHK.TRANS64.TRYWAIT P0, [UR5+0x8], R6 ;  /* 0x00000806ff0075a7 */ /* 0x000e640008001105 */
[----:B-1----:R-:W-:Y:S05]  /*3db0*/  @P0 BRA `(.L_x_78) ;  /* 0x0000000000080947 */ /* 0x002fea0003800000 */
[----:B------:R-:W1:Y:S02]  /*3dc0*/  SYNCS.PHASECHK.TRANS64.TRYWAIT P0, [UR5+0x8], R6 ;  /* 0x00000806ff0075a7 */ /* 0x000e640008001105 */
[----:B-1----:R-:W-:Y:S05]  /*3dd0*/  @!P0 BRA `(.L_x_79) ;  /* 0x0000004c00348947 */ /* 0x002fea0003800000 */
.L_x_78:
[----:B------:R-:W-:Y:S01]  /*3de0*/  PRMT R4, R4, 0x654, R0 ;  /* 0x0000065404047816 */ /* 0x000fe20000000000 */
[----:B------:R-:W-:Y:S01]  /*3df0*/  HFMA2 R0, -RZ, RZ, 0, 5.9604644775390625e-08 ;  /* 0x00000001ff007431 */ /* 0x000fe200000001ff */
[----:B------:R-:W-:Y:S01]  /*3e00*/  UPRMT UR4, UR35, 0x654, UR7 ;  /* 0x0000065423047896 */ /* 0x000fe20008000007 */
[----:B------:R-:W-:Y:S02]  /*3e10*/  IMAD.MOV.U32 R8, RZ, RZ, 0xffff ;  /* 0x0000ffffff087424 */ /* 0x000fe400078e00ff */
[----:B-1----:R-:W-:Y:S02]  /*3e20*/  IMAD.MOV.U32 R6, RZ, RZ, 0x4 ;  /* 0x00000004ff067424 */ /* 0x002fe400078e00ff */
[----:B------:R-:W-:Y:S01]  /*3e30*/  IMAD.SHL.U32 R9, R10, 0x20, RZ ;  /* 0x000000200a097824 */ /* 0x000fe200078e00ff */
[----:B------:R-:W-:Y:S02]  /*3e40*/  MOV R5, UR4 ;  /* 0x0000000400057c02 */ /* 0x000fe40008000f00 */
[-C--:B------:R-:W-:Y:S01]  /*3e50*/  SHF.L.U32 R8, R8, R10.reuse, RZ ;  /* 0x0000000a08087219 */ /* 0x080fe200000006ff */
[----:B------:R1:W-:Y:S01]  /*3e60*/  SYNCS.ARRIVE.TRANS64.RED RZ, [UR4], R6 ;  /* 0x00000006ffff79a7 */ /* 0x0003e20008000404 */
[----:B------:R-:W-:Y:S01]  /*3e70*/  SHF.L.U32 R7, R0, R10, RZ ;  /* 0x0000000a00077219 */ /* 0x000fe200000006ff */
[----:B------:R1:W-:Y:S04]  /*3e80*/  STS [UR6+0x210], R9 ;  /* 0x00021009ff007988 */ /* 0x0003e80008000806 */
[----:B------:R1:W-:Y:S04]  /*3e90*/  STAS [R4.64], R10 ;  /* 0x0000000a04007dbd */ /* 0x0003e8000c0008ff */
[----:B------:R1:W-:Y:S04]  /*3ea0*/  ATOMS.OR RZ, [UR5+0x14], R8 ;  /* 0x00001408ffff798c */ /* 0x0003e8000b000005 */
[----:B------:R1:W-:Y:S04]  /*3eb0*/  ATOMS.OR RZ, [UR5+0x18], R7 ;  /* 0x00001807ffff798c */ /* 0x0003e8000b000005 */
[----:B------:R1:W-:Y:S02]  /*3ec0*/  ATOMS.XOR RZ, [UR5+0x10], R0 ;  /* 0x00001000ffff798c */ /* 0x0003e4000b800005 */
.L_x_75:
[----:B------:R-:W-:Y:S05]  /*3ed0*/  BSYNC B0 ;  /* 0x0000000000007941 */ /* 0x000fea0003800000 */
.L_x_74:
[----:B------:R-:W-:Y:S05]  /*3ee0*/  BRA.U UP1, `(.L_x_80) ;  /* 0x00000001016c7547 */ /* 0x000fea000b800000 */
[----:B------:R-:W-:-:S03]  /*3ef0*/  UMOV UR4, 0xffffffff ;  /* 0xffffffff00047882 */ /* 0x000fc60000000000 */
[----:B------:R-:W-:Y:S05]  /*3f00*/  BRA.DIV UR4, `(.L_x_81) ;  /* 0x0000004e04007947 */ /* 0x000fea000b800000 */
[----:B------:R-:W-:-:S13]  /*3f10*/  ELECT P0, URZ, PT ;  /* 0x0000000000ff782f */ /* 0x000fda0003800000 */
.L_x_179:
[----:B------:R-:W-:Y:S05]  /*3f20*/  @!P0 BRA `(.L_x_80) ;  /* 0x00000000005c8947 */ /* 0x000fea0003800000 */
[----:B-1----:R-:W1:Y:S02]  /*3f30*/  LDS R4, [UR5+0x10] ;  /* 0x00001005ff047984 */ /* 0x002e640008000800 */
[----:B-1----:R-:W-:-:S04]  /*3f40*/  SHF.L.U32 R4, R4, 0x1f, RZ ;  /* 0x0000001f04047819 */ /* 0x002fc800000006ff */
[----:B------:R-:W1:Y:S02]  /*3f50*/  SYNCS.PHASECHK.TRANS64.TRYWAIT P0, [UR5+0x8], R4 ;  /* 0x00000804ff0075a7 */ /* 0x000e640008001105 */
[----:B-1----:R-:W-:Y:S05]  /*3f60*/  @P0 BRA `(.L_x_82) ;  /* 0x0000000000080947 */ /* 0x002fea0003800000 */
[----:B------:R-:W1:Y:S02]  /*3f70*/  SYNCS.PHASECHK.TRANS64.TRYWAIT P0, [UR5+0x8], R4 ;  /* 0x00000804ff0075a7 */ /* 0x000e640008001105 */
[----:B-1----:R-:W-:Y:S05]  /*3f80*/  @!P0 BRA `(.L_x_83) ;  /* 0x0000004c00048947 */ /* 0x002fea0003800000 */
.L_x_82:
[----:B------:R-:W2:Y:S01]  /*3f90*/  LDS R6, [UR6+0x210] ;  /* 0x00021006ff067984 */ /* 0x000ea20008000800 */
[----:B-1----:R-:W-:Y:S02]  /*3fa0*/  HFMA2 R0, -RZ, RZ, 0, 5.9604644775390625e-08 ;  /* 0x00000001ff007431 */ /* 0x002fe400000001ff */
[----:B------:R-:W-:Y:S01]  /*3fb0*/  IMAD.MOV.U32 R4, RZ, RZ, 0xffff ;  /* 0x0000ffffff047424 */ /* 0x000fe200078e00ff */
[----:B------:R-:W-:Y:S01]  /*3fc0*/  UPRMT UR4, UR35, 0x654, UR7 ;  /* 0x0000065423047896 */ /* 0x000fe20008000007 */
[----:B--2---:R-:W-:-:S03]  /*3fd0*/  IMAD.SHL.U32 R5, R6, 0x20, RZ ;  /* 0x0000002006057824 */ /* 0x004fc600078e00ff */
[-C--:B------:R-:W-:Y:S02]  /*3fe0*/  SHF.L.U32 R4, R4, R6.reuse, RZ ;  /* 0x0000000604047219 */ /* 0x080fe400000006ff */
[----:B------:R-:W-:Y:S01]  /*3ff0*/  SHF.L.U32 R6, R0, R6, RZ ;  /* 0x0000000600067219 */ /* 0x000fe200000006ff */
[----:B------:R2:W-:Y:S04]  /*4000*/  STS [UR6+0x210], R5 ;  /* 0x00021005ff007988 */ /* 0x0005e80008000806 */
[----:B------:R2:W-:Y:S04]  /*4010*/  ATOMS.OR RZ, [UR5+0x14], R4 ;  /* 0x00001404ffff798c */ /* 0x0005e8000b000005 */
[----:B------:R2:W-:Y:S01]  /*4020*/  ATOMS.OR RZ, [UR5+0x18], R6 ;  /* 0x00001806ffff798c */ /* 0x0005e2000b000005 */
[----:B------:R-:W-:Y:S03]  /*4030*/  SYNCS.ARRIVE.TRANS64.RED.A1T0 RZ, [UR4], RZ ;  /* 0x000000ffffff79a7 */ /* 0x000fe60008100404 */
[----:B------:R2:W-:Y:S01]  /*4040*/  ATOMS.XOR RZ, [UR5+0x10], R0 ;  /* 0x00001000ffff798c */ /* 0x0005e2000b800005 */
[----:B------:R-:W-:Y:S05]  /*4050*/  BRA `(.L_x_80) ;  /* 0x0000000000107947 */ /* 0x000fea0003800000 */
.L_x_73:
[----:B------:R-:W-:Y:S02]  /*4060*/  MOV R0, 0xffffffff ;  /* 0xffffffff00007802 */ /* 0x000fe40000000f00 */
[----:B------:R-:W-:-:S03]  /*4070*/  MOV R4, 0x40a0 ;  /* 0x000040a000047802 */ /* 0x000fc60000000f00 */
[----:B------:R1:W-:Y:S04]  /*4080*/  STS [UR6+0x210], R0 ;  /* 0x00021000ff007988 */ /* 0x0003e80008000806 */
[----:B-1---5:R-:W-:Y:S05]  /*4090*/  CALL.REL.NOINC `($__internal_1_$__cuda_sm10x_tcgen05_guardrail_trap_phase_invalid_during_alloc) ;  /* 0x00000050000c7944 */ /* 0x022fea0003c00000 */
.L_x_80:
[----:B------:R-:W-:Y:S05]  /*40a0*/  WARPSYNC.ALL ;  /* 0x0000000000007948 */ /* 0x000fea0003800000 */
[----:B------:R-:W3:Y:S01]  /*40b0*/  S2UR UR4, SR_CgaCtaId ;  /* 0x00000000000479c3 */ /* 0x000ee20000008800 */
[----:B------:R-:W-:Y:S01]  /*40c0*/  UMOV UR17, 0x400 ;  /* 0x0000040000117882 */ /* 0x000fe20000000000 */
[----:B------:R-:W-:-:S06]  /*40d0*/  NOP ;  /* 0x0000000000007918 */ /* 0x000fcc0000000000 */
[----:B------:R-:W-:Y:S06]  /*40e0*/  BAR.ARV 0x6, 0xa0 ;  /* 0x0182800000007b1d */ /* 0x000fec0000002000 */
[----:B------:R-:W4:Y:S01]  /*40f0*/  LDCU UR6, c[0x0][0x38c] ;  /* 0x00007180ff0677ac */ /* 0x000f220008000800 */
[----:B------:R-:W-:Y:S01]  /*4100*/  LOP3.LUT R3, R3, 0xffff, RZ, 0xc0, !PT ;  /* 0x0000ffff03037812 */ /* 0x000fe200078ec0ff */
[----:B-1----:R-:W-:Y:S01]  /*4110*/  IMAD.MOV.U32 R9, RZ, RZ, 0x1 ;  /* 0x00000001ff097424 */ /* 0x002fe200078e00ff */
[----:B------:R-:W-:Y:S01]  /*4120*/  LOP3.LUT R2, R2, 0xffff, RZ, 0xc0, !PT ;  /* 0x0000ffff02027812 */ /* 0x000fe200078ec0ff */
[----:B------:R-:W-:Y:S01]  /*4130*/  IMAD.MOV.U32 R8, RZ, RZ, RZ ;  /* 0x000000ffff087224 */ /* 0x000fe200078e00ff */
[----:B------:R-:W-:Y:S01]  /*4140*/  R2UR UR20, R3 ;  /* 0x00000000031472ca */ /* 0x000fe200000e0000 */
[----:B------:R-:W-:Y:S01]  /*4150*/  UMOV UR24, URZ ;  /* 0x000000ff00187c82 */ /* 0x000fe20008000000 */
[----:B------:R-:W-:-:S02]  /*4160*/  R2UR UR30, R2 ;  /* 0x00000000021e72ca */ /* 0x000fc400000e0000 */
[----:B------:R-:W-:Y:S01]  /*4170*/  CS2R R2, SRZ ;  /* 0x0000000000027805 */ /* 0x000fe2000001ff00 */
[----:B------:R-:W-:Y:S01]  /*4180*/  UMOV UR15, URZ ;  /* 0x000000ff000f7c82 */ /* 0x000fe20008000000 */
[----:B---3--:R-:W-:Y:S01]  /*4190*/  ULEA UR17, UR4, UR17, 0x18 ;  /* 0x0000001104117291 */ /* 0x008fe2000f8ec0ff */
[----:B------:R-:W-:Y:S01]  /*41a0*/  UMOV UR14, URZ ;  /* 0x000000ff000e7c82 */ /* 0x000fe20008000000 */
[----:B------:R-:W-:Y:S02]  /*41b0*/  UISETP.NE.AND UP3, UPT, UR33, URZ, UPT ;  /* 0x000000ff2100728c */ /* 0x000fe4000bf65270 */
[----:B------:R-:W-:Y:S02]  /*41c0*/  UIADD3 UR5, UPT, UPT, UR17, 0x4600, URZ ;  /* 0x0000460011057890 */ /* 0x000fe4000fffe0ff */
[----:B------:R-:W-:-:S03]  /*41d0*/  UIADD3 UR4, UPT, UPT, UR17, 0x2c600, URZ ;  /* 0x0002c60011047890 */ /* 0x000fc6000fffe0ff */
[----:B--2---:R-:W1:Y:S01]  /*41e0*/  LDS R0, [UR17+0x210] ;  /* 0x00021011ff007984 */ /* 0x004e620008000800 */
[----:B----4-:R-:W-:Y:S02]  /*41f0*/  UIADD3 UR6, UPT, UPT, UR6, 0x3f, URZ ;  /* 0x0000003f06067890 */ /* 0x010fe4000fffe0ff */
[----:B------:R-:W-:Y:S02]  /*4200*/  USHF.R.U32.HI UR5, URZ, 0x4, UR5 ;  /* 0x00000004ff057899 */ /* 0x000fe40008011605 */
[----:B------:R-:W-:Y:S02]  /*4210*/  USHF.R.S32.HI UR25, URZ, 0x1f, UR6 ;  /* 0x0000001fff197899 */ /* 0x000fe40008011406 */
[----:B------:R-:W-:Y:S02]  /*4220*/  USHF.R.U32.HI UR4, URZ, 0x4, UR4 ;  /* 0x00000004ff047899 */ /* 0x000fe40008011604 */
[----:B------:R-:W-:Y:S02]  /*4230*/  ULEA.HI UR25, UR25, UR6, URZ, 0x6 ;  /* 0x0000000619197291 */ /* 0x000fe4000f8f30ff */
[----:B------:R-:W-:-:S02]  /*4240*/  ULOP3.LUT UR5, UR5, 0x3fff, URZ, 0xc0, !UPT ;  /* 0x00003fff05057892 */ /* 0x000fc4000f8ec0ff */
[----:B------:R-:W-:Y:S02]  /*4250*/  USHF.R.S32.HI UR25, URZ, 0x6, UR25 ;  /* 0x00000006ff197899 */ /* 0x000fe40008011419 */
[----:B------:R-:W-:Y:S02]  /*4260*/  ULOP3.LUT UR22, UR4, 0x3fff, URZ, 0xc0, !UPT ;  /* 0x00003fff04167892 */ /* 0x000fe4000f8ec0ff */
[----:B------:R-:W-:Y:S02]  /*4270*/  UISETP.LT.AND UP0, UPT, UR25, 0x1, UPT ;  /* 0x000000011900788c */ /* 0x000fe4000bf01270 */
[----:B------:R-:W-:Y:S02]  /*4280*/  ULOP3.LUT UR21, UR5, 0x10000, URZ, 0xfc, !UPT ;  /* 0x0001000005157892 */ /* 0x000fe4000f8efcff */
[----:B------:R-:W-:Y:S02]  /*4290*/  ULOP3.LUT UR22, UR22, 0x10000, URZ, 0xfc, !UPT ;  /* 0x0001000016167892 */ /* 0x000fe4000f8efcff */
[----:B------:R-:W-:Y:S01]  /*42a0*/  USEL UR31, UR25, 0x1, !UP0 ;  /* 0x00000001191f7887 */ /* 0x000fe2000c000000 */
[----:B------:R-:W-:Y:S01]  /*42b0*/  UMOV UR28, 0x0 ;  /* 0x00000000001c7882 */ /* 0x000fe20000000000 */
[----:B------:R-:W-:Y:S01]  /*42c0*/  UMOV UR29, 0x10100010 ;  /* 0x10100010001d7882 */ /* 0x000fe20000000000 */
[----:B------:R-:W-:Y:S01]  /*42d0*/  UMOV UR26, 0x0 ;  /* 0x00000000001a7882 */ /* 0x000fe20000000000 */
[----:B------:R-:W-:Y:S01]  /*42e0*/  UMOV UR27, 0x10100010 ;  /* 0x10100010001b7882 */ /* 0x000fe20000000000 */
[----:B-1----:R-:W-:-:S15]  /*42f0*/  R2UR UR32, R0 ;  /* 0x00000000002072ca */ /* 0x002fde00000e0000 */
.L_x_91:
[C---:B------:R-:W-:Y:S02]  /*4300*/  LEA R0, R8.reuse, UR17, 0x3 ;  /* 0x0000001108007c11 */ /* 0x040fe4000f8e18ff */
[----:B------:R-:W-:Y:S02]  /*4310*/  SHF.L.U32 R4, R3, 0x1f, RZ ;  /* 0x0000001f03047819 */ /* 0x000fe400000006ff */
[----:B------:R-:W-:Y:S02]  /*4320*/  LEA R5, R8, UR17, 0x4 ;  /* 0x0000001108057c11 */ /* 0x000fe4000f8e20ff */
[----:B------:R-:W1:Y:S02]  /*4330*/  SYNCS.PHASECHK.TRANS64.TRYWAIT P0, [R0+URZ+0x160], R4 ;  /* 0x00016004000075a7 */ /* 0x000e6400080011ff */
[----:B-1-3--:R-:W-:Y:S05]  /*4340*/  @!P0 BRA `(.L_x_84) ;  /* 0x00000048002c8947 */ /* 0x00afea0003800000 */
.L_x_180:
[----:B-1----:R-:W1:Y:S01]  /*4350*/  LDS.128 R4, [R5+0x1f0] ;  /* 0x0001f00005047984 */ /* 0x002e620000000c00 */
[----:B------:R-:W-:Y:S02]  /*4360*/  VIADD R0, R0, 0x170 ;  /* 0x0000017000007836 */ /* 0x000fe40000000000 */
[----:B------:R-:W-:Y:S01]  /*4370*/  VIADD R8, R8, 0x1 ;  /* 0x0000000108087836 */ /* 0x000fe20000000000 */
[----:B------:R-:W-:Y:S01]  /*4380*/  @!PT LDS RZ, [RZ] ;  /* 0x00000000fffff984 */ /* 0x000fe20000000800 */
[----:B------:R-:W-:Y:S01]  /*4390*/  @!PT LDS RZ, [RZ] ;  /* 0x00000000fffff984 */ /* 0x000fe20000000800 */
[----:B------:R-:W-:Y:S01]  /*43a0*/  @!PT LDS RZ, [RZ] ;  /* 0x00000000fffff984 */ /* 0x000fe20000000800 */
[----:B------:R-:W-:Y:S01]  /*43b0*/  @!PT LDS RZ, [RZ] ;  /* 0x00000000fffff984 */ /* 0x000fe20000000800 */
[----:B------:R2:W-:Y:S06]  /*43c0*/  MEMBAR.ALL.CTA ;  /* 0x0000000000007992 */ /* 0x0005ec0000008000 */
[----:B--2---:R-:W2:Y:S01]  /*43d0*/  FENCE.VIEW.ASYNC.S ;  /* 0x00000000000073c6 */ /* 0x004ea20000000000 */
[----:B------:R-:W-:-:S04]  /*43e0*/  PRMT R0, RZ, 0x654, R0 ;  /* 0x00000654ff007816 */ /* 0x000fc80000000000 */
[----:B--2---:R2:W-:Y:S01]  /*43f0*/  SYNCS.ARRIVE.TRANS64.RED.A1T0 RZ, [R0+URZ], RZ ;  /* 0x000000ff00ff79a7 */ /* 0x0045e200081004ff */
[----:B-1----:R-:W-:Y:S01]  /*4400*/  LOP3.LUT P1, RZ, R6, 0x1, RZ, 0xc0, !PT ;  /* 0x0000000106ff7812 */ /* 0x002fe2000782c0ff */
[----:B--2---:R-:W-:-:S12]  /*4410*/  BRA.U UP3, `(.L_x_85) ;  /* 0x0000000103e07547 */ /* 0x004fd8000b800000 */
[----:B------:R-:W1:Y:S01]  /*4420*/  LDCU UR4, c[0x0][0x38c] ;  /* 0x00007180ff0477ac */ /* 0x000e620008000800 */
[----:B------:R-:W-:Y:S02]  /*4430*/  PLOP3.LUT P2, PT, PT, PT, PT, 0x80, 0x8 ;  /* 0x000000000008781c */ /* 0x000fe40003f4f070 */
[----:B------:R-:W-:Y:S01]  /*4440*/  SHF.L.U32 R4, R9, 0x1f, RZ ;  /* 0x0000001f09047819 */ /* 0x000fe200000006ff */
[----:B------:R-:W-:Y:S02]  /*4450*/  ULEA UR23, UR24, UR17, 0x3 ;  /* 0x0000001118177291 */ /* 0x000fe4000f8e18ff */
[----:B------:R-:W-:Y:S02]  /*4460*/  ULEA UR18, UR24, UR32, 0x6 ;  /* 0x0000002018127291 */ /* 0x000fe4000f8e30ff */
[----:B-1----:R-:W-:-:S06]  /*4470*/  UISETP.GE.AND UP0, UPT, UR4, 0x1, UPT ;  /* 0x000000010400788c */ /* 0x002fcc000bf06270 */
[----:B------:R-:W-:-:S05]  /*4480*/  PLOP3.LUT P0, PT, PT, PT, UP0, 0x80, 0x8 ;  /* 0x000000000008781c */ /* 0x000fca0003f0f008 */
[----:B------:R-:W-:-:S08]  /*4490*/  @UP0 ULEA UR4, UR15, UR17, 0x3 ;  /* 0x000000110f040291 */ /* 0x000fd0000f8e18ff */
[----:B------:R-:W-:-:S04]  /*44a0*/  @P0 SHF.L.U32 R0, R2, 0x1f, RZ ;  /* 0x0000001f02000819 */ /* 0x000fc800000006ff */
[----:B------:R1:W2:Y:S01]  /*44b0*/  @P0 SYNCS.PHASECHK.TRANS64.TRYWAIT P2, [UR4], R0 ;  /* 0x00000000ff0005a7 */ /* 0x0002a20008041104 */
[----:B------:R-:W3:Y:S02]  /*44c0*/  SYNCS.PHASECHK.TRANS64.TRYWAIT P0, [UR23+0x1a0], R4 ;  /* 0x0001a004ff0075a7 */ /* 0x000ee40008001117 */
[----:B-123--:R-:W-:Y:S05]  /*44d0*/  @!P0 BRA `(.L_x_86) ;  /* 0x0000004400dc8947 */ /* 0x00efea0003800000 */
.L_x_182:
[----:B------:R-:W-:Y:S01]  /*44e0*/  UMOV UR19, UR14 ;  /* 0x0000000e00137c82 */ /* 0x000fe20008000000 */
[----:B------:R-:W-:Y:S05]  /*44f0*/  BRA.U !UP0, `(.L_x_87) ;  /* 0x0000000108987547 */ /* 0x000fea000b800000 */
[----:B------:R-:W-:Y:S02]  /*4500*/  UIADD3 UR19, UPT, UPT, UR31, UR14, URZ ;  /* 0x0000000e1f137290 */ /* 0x000fe4000fffe0ff */
[----:B------:R-:W-:Y:S01]  /*4510*/  UPLOP3.LUT UP2, UPT, UPT, UPT, UPT, 0x40, 0x4 ;  /* 0x000000000004789c */ /* 0x000fe20003f4e870 */
[----:B------:R-:W-:Y:S01]  /*4520*/  UMOV UR16, UR25 ;  /* 0x0000001900107c82 */ /* 0x000fe20008000000 */
[----:B------:R-:W-:-:S09]  /*4530*/  UMOV UR6, UR15 ;  /* 0x0000000f00067c82 */ /* 0x000fd20008000000 */
.L_x_90:
[----:B--2---:R-:W-:Y:S01]  /*4540*/  ULEA UR5, UR6, UR17, 0x3 ;  /* 0x0000001106057291 */ /* 0x004fe2000f8e18ff */
[----:B---3--:R-:W-:Y:S11]  /*4550*/  @P2 BRA `(.L_x_88) ;  /* 0x00000000000c2947 */ /* 0x008ff60003800000 */
[----:B-1----:R-:W-:Y:S04]  /*4560*/  SHF.L.U32 R4, R2, 0x1f, RZ ;  /* 0x0000001f02047819 */ /* 0x002fe800000006ff */
[----:B------:R-:W1:Y:S02]  /*4570*/  SYNCS.PHASECHK.TRANS64.TRYWAIT P0, [UR5], R4 ;  /* 0x00000004ff0075a7 */ /* 0x000e640008001105 */
[----:B-1----:R-:W-:Y:S05]  /*4580*/  @!P0 BRA `(.L_x_89) ;  /* 0x0000004400c88947 */ /* 0x002fea0003800000 */
.L_x_88:
[----:B------:R-:W-:Y:S01]  /*4590*/  UISETP.NE.AND UP0, UPT, UR16, 0x1, UPT ;  /* 0x000000011000788c */ /* 0x000fe2000bf05270 */
[----:B------:R-:W-:Y:S01]  /*45a0*/  PLOP3.LUT P2, PT, PT, PT, PT, 0x80, 0x8 ;  /* 0x000000000008781c */ /* 0x000fe20003f4f070 */
[----:B------:R-:W-:Y:S02]  /*45b0*/  UIADD3 UR4, UPT, UPT, UR6, 0x1, URZ ;  /* 0x0000000106047890 */ /* 0x000fe4000fffe0ff */
[----:B------:R-:W-:Y:S02]  /*45c0*/  ULEA UR12, UR6, UR22, 0x7 ;  /* 0x00000016060c7291 */ /* 0x000fe4000f8e38ff */
[----:B------:R-:W-:Y:S01]  /*45d0*/  UISETP.NE.AND UP1, UPT, UR4, 0x14, UPT ;  /* 0x000000140400788c */ /* 0x000fe2000bf25270 */
[----:B------:R-:W-:Y:S01]  /*45e0*/  PLOP3.LUT P0, PT, PT, PT, UP0, 0x80, 0x8 ;  /* 0x000000000008781c */ /* 0x000fe20003f0f008 */
[----:B------:R-:W-:Y:S02]  /*45f0*/  UIADD3 UR10, UPT, UPT, UR12, 0x2, URZ ;  /* 0x000000020c0a7890 */ /* 0x000fe4000fffe0ff */
[----:B------:R-:W-:Y:S02]  /*4600*/  USEL UR7, URZ, 0x1, UP1 ;  /* 0x00000001ff077887 */ /* 0x000fe40008800000 */
[----:B------:R-:W-:Y:S02]  /*4610*/  USEL UR15, UR4, URZ, UP1 ;  /* 0x000000ff040f7287 */ /* 0x000fe40008800000 */
[----:B------:R-:W-:Y:S02]  /*4620*/  UIADD3 UR14, UPT, UPT, UR14, 0x1, URZ ;  /* 0x000000010e0e7890 */ /* 0x000fe4000fffe0ff */
[----:B------:R-:W-:Y:S01]  /*4630*/  @UP0 ULEA UR4, UR15, UR17, 0x3 ;  /* 0x000000110f040291 */ /* 0x000fe2000f8e18ff */
[----:B------:R-:W-:Y:S01]  /*4640*/  LOP3.LUT R2, R2, UR7, RZ, 0x3c, !PT ;  /* 0x0000000702027c12 */ /* 0x000fe2000f8e3cff */
[----:B------:R-:W-:Y:S01]  /*4650*/  UIADD3 UR7, UPT, UPT, UR5, 0xa0, URZ ;  /* 0x000000a005077890 */ /* 0x000fe2000fffe0ff */
[----:B------:R-:W-:Y:S02]  /*4660*/  UMOV UR13, 0x80004020 ;  /* 0x80004020000d7882 */ /* 0x000fe40000000000 */
[----:B-1----:R-:W-:Y:S01]  /*4670*/  @P0 SHF.L.U32 R0, R2, 0x1f, RZ ;  /* 0x0000001f02000819 */ /* 0x002fe200000006ff */
[----:B------:R-:W-:Y:S01]  /*4680*/  UMOV UR5, 0x80004020 ;  /* 0x8000402000057882 */ /* 0x000fe20000000000 */
[----:B------:R-:W-:Y:S01]  /*4690*/  UMOV UR11, 0x80004020 ;  /* 0x80004020000b7882 */ /* 0x000fe20000000000 */
[----:B------:R-:W-:Y:S01]  /*46a0*/  UMOV UR9, 0x80004020 ;  /* 0x8000402000097882 */ /* 0x000fe20000000000 */
[----:B------:R2:W3:Y:S01]  /*46b0*/  @P0 SYNCS.PHASECHK.TRANS64.TRYWAIT P2, [UR4], R0 ;  /* 0x00000000ff0005a7 */ /* 0x0004e20008041104 */
[----:B------:R-:W-:Y:S02]  /*46c0*/  ULEA UR4, UR6, UR21, 0x9 ;  /* 0x0000001506047291 */ /* 0x000fe4000f8e48ff */
[----:B------:R-:W-:Y:S02]  /*46d0*/  UISETP.NE.AND UP0, UPT, UR14, UR19, UPT ;  /* 0x000000130e00728c */ /* 0x000fe4000bf05270 */
[----:B------:R-:W-:Y:S02]  /*46e0*/  UIADD3 UR8, UPT, UPT, UR4, 0x2, URZ ;  /* 0x0000000204087890 */ /* 0x000fe4000fffe0ff */
[----:B------:R-:W-:Y:S01]  /*46f0*/  UIADD3 UR16, UPT, UPT, UR16, -0x1, URZ ;  /* 0xffffffff10107890 */ /* 0x000fe2000fffe0ff */
[----:B------:R-:W-:Y:S02]  /*4700*/  UMOV UR6, UR15 ;  /* 0x0000000f00067c82 */ /* 0x000fe40008000000 */
[----:B------:R2:W-:Y:S01]  /*4710*/  UTCQMMA.2CTA gdesc[UR4], gdesc[UR12], tmem[UR18], tmem[UR28], idesc[UR29], UP2 ;  /* 0x00ff1c0c040075ea */ /* 0x0005e20009200312 */
[----:B------:R-:W-:Y:S03]  /*4720*/  UPLOP3.LUT UP2, UPT, UPT, UPT, UPT, 0x80, 0x8 ;  /* 0x000000000008789c */ /* 0x000fe60003f4f070 */
[----:B------:R2:W-:Y:S01]  /*4730*/  UTCQMMA.2CTA gdesc[UR8], gdesc[UR10], tmem[UR18], tmem[UR26], idesc[UR27], UPT ;  /* 0x00ff1a0a080075ea */ /* 0x0005e2000ba00312 */
[----:B------:R2:W-:Y:S01]  /*4740*/  UTCBAR.2CTA.MULTICAST [UR7], URZ, UR20 ;  /* 0x000000ff070073e9 */ /* 0x0005e20008200814 */
[----:B------:R-:W-:Y:S06]  /*4750*/  BRA.U UP0, `(.L_x_90) ;  /* 0xfffffffd00787547 */ /* 0x000fec000b83ffff */
.L_x_87:
[----:B--2---:R-:W-:Y:S01]  /*4760*/  UIADD3 UR4, UPT, UPT, UR23, 0x180, URZ ;  /* 0x0000018017047890 */ /* 0x004fe2000fffe0ff */
[----:B------:R-:W-:-:S08]  /*4770*/  UMOV UR14, UR19 ;  /* 0x00000013000e7c82 */ /* 0x000fd00008000000 */
[----:B------:R2:W-:Y:S01]  /*4780*/  UTCBAR.2CTA.MULTICAST [UR4], URZ, UR30 ;  /* 0x000000ff040073e9 */ /* 0x0005e2000820081e */
[----:B------:R-:W-:Y:S02]  /*4790*/  NOP ;  /* 0x0000000000007918 */ /* 0x000fe40000000000 */
.L_x_85:
[----:B--2---:R-:W-:Y:S01]  /*47a0*/  UIADD3 UR4, UPT, UPT, UR24, 0x1, URZ ;  /* 0x0000000118047890 */ /* 0x004fe2000fffe0ff */
[----:B------:R-:W-:-:S03]  /*47b0*/  ISETP.NE.AND P0, PT, R8, 0x2, PT ;  /* 0x000000020800780c */ /* 0x000fc60003f05270 */
[----:B------:R-:W-:Y:S01]  /*47c0*/  UISETP.NE.AND UP0, UPT, UR4, 0x4, UPT ;  /* 0x000000040400788c */ /* 0x000fe2000bf05270 */
[----:B-1----:R-:W-:Y:S02]  /*47d0*/  SEL R0, RZ, 0x1, P0 ;  /* 0x00000001ff007807 */ /* 0x002fe40000000000 */
[----:B------:R-:W-:Y:S01]  /*47e0*/  SEL R8, R8, RZ, P0 ;  /* 0x000000ff08087207 */ /* 0x000fe20000000000 */
[----:B------:R-:W-:Y:S01]  /*47f0*/  USEL UR5, URZ, 0x1, UP0 ;  /* 0x00000001ff057887 */ /* 0x000fe20008000000 */
[----:B------:R-:W-:Y:S01]  /*4800*/  LOP3.LUT R3, R3, R0, RZ, 0x3c, !PT ;  /* 0x0000000003037212 */ /* 0x000fe200078e3cff */
[----:B------:R-:W-:-:S04]  /*4810*/  USEL UR24, UR4, URZ, UP0 ;  /* 0x000000ff04187287 */ /* 0x000fc80008000000 */
[----:B------:R-:W-:Y:S01]  /*4820*/  LOP3.LUT R9, R9, UR5, RZ, 0x3c, !PT ;  /* 0x0000000509097c12 */ /* 0x000fe2000f8e3cff */
[----:B------:R-:W-:Y:S07]  /*4830*/  @P1 BRA `(.L_x_91) ;  /* 0xfffffff800b01947 */ /* 0x000fee000383ffff */
[----:B------:R-:W1:Y:S01]  /*4840*/  S2UR UR8, SR_CgaCtaId ;  /* 0x00000000000879c3 */ /* 0x000e620000008800 */
[----:B------:R-:W-:Y:S01]  /*4850*/  ELECT P0, URZ, PT ;  /* 0x0000000000ff782f */ /* 0x000fe20003800000 */
[----:B------:R-:W-:Y:S01]  /*4860*/  HFMA2 R0, -RZ, RZ, 0, 5.9604644775390625e-08 ;  /* 0x00000001ff007431 */ /* 0x000fe200000001ff */
[----:B------:R-:W-:-:S05]  /*4870*/  UMOV UR4, 0x40 ;  /* 0x0000004000047882 */ /* 0x000fca0000000000 */
[----:B------:R-:W-:Y:S01]  /*4880*/  UVIRTCOUNT.DEALLOC.SMPOOL 0x80 ;  /* 0x000000800000784c */ /* 0x000fe20000000000 */
[----:B------:R-:W-:Y:S02]  /*4890*/  UISETP.NE.AND UP1, UPT, UR33, URZ, UPT ;  /* 0x000000ff2100728c */ /* 0x000fe4000bf25270 */
[----:B-1----:R-:W-:-:S09]  /*48a0*/  ULEA UR8, UR8, UR4, 0x18 ;  /* 0x0000000408087291 */ /* 0x002fd2000f8ec0ff */
[----:B------:R1:W-:Y:S01]  /*48b0*/  @P0 STS.U8 [UR8+0x1c], R0 ;  /* 0x00001c00ff000988 */ /* 0x0003e20008000008 */
[----:B------:R-:W-:Y:S05]  /*48c0*/  BRA.U UP1, `(.L_x_92) ;  /* 0x0000000101a07547 */ /* 0x000fea000b800000 */
[----:B------:R-:W-:Y:S01]  /*48d0*/  UIADD3 UR7, UPT, UPT, UR17, 0x1a0, URZ ;  /* 0x000001a011077890 */ /* 0x000fe2000fffe0ff */
[----:B------:R-:W-:-:S03]  /*48e0*/  SHF.L.U32 R2, R9, 0x1f, RZ ;  /* 0x0000001f09027819 */ /* 0x000fc600000006ff */
[----:B------:R-:W-:-:S09]  /*48f0*/  ULEA UR4, UR24, UR7, 0x3 ;  /* 0x0000000718047291 */ /* 0x000fd2000f8e18ff */
[----:B------:R-:W2:Y:S02]  /*4900*/  SYNCS.PHASECHK.TRANS64.TRYWAIT P0, [UR4], R2 ;  /* 0x00000002ff0075a7 */ /* 0x000ea40008001104 */
[----:B--2---:R-:W-:Y:S05]  /*4910*/  @!P0 BRA `(.L_x_93) ;  /* 0x0000004000fc8947 */ /* 0x004fea0003800000 */
.L_x_185:
        /* <DEDUP_REMOVED lines=9> */
.L_x_187:
        /* <DEDUP_REMOVED lines=9> */
.L_x_189:
[----:B------:R-:W-:-:S04]  /*4a40*/  UIADD3 UR4, UPT, UPT, UR4, 0x1, URZ ;  /* 0x0000000104047890 */ /* 0x000fc8000fffe0ff */
[----:B------:R-:W-:-:S04]  /*4a50*/  UISETP.NE.AND UP0, UPT, UR4, 0x4, UPT ;  /* 0x000000040400788c */ /* 0x000fc8000bf05270 */
[----:B------:R-:W-:Y:S02]  /*4a60*/  USEL UR5, URZ, 0x1, UP0 ;  /* 0x00000001ff057887 */ /* 0x000fe40008000000 */
[----:B------:R-:W-:-:S04]  /*4a70*/  USEL UR4, UR4, URZ, UP0 ;  /* 0x000000ff04047287 */ /* 0x000fc80008000000 */
[----:B------:R-:W-:Y:S01]  /*4a80*/  ULEA UR4, UR4, UR7, 0x3 ;  /* 0x0000000704047291 */ /* 0x000fe2000f8e18ff */
[----:B------:R-:W-:-:S04]  /*4a90*/  LOP3.LUT R2, R2, UR5, RZ, 0x3c, !PT ;  /* 0x0000000502027c12 */ /* 0x000fc8000f8e3cff */
[----:B------:R-:W-:Y:S01]  /*4aa0*/  SHF.L.U32 R2, R2, 0x1f, RZ ;  /* 0x0000001f02027819 */ /* 0x000fe200000006ff */
[----:B-1----:R-:W-:-:S04]  /*4ab0*/  IMAD.U32 R0, RZ, RZ, UR4 ;  /* 0x00000004ff007e24 */ /* 0x002fc8000f8e00ff */
[----:B------:R1:W2:Y:S03]  /*4ac0*/  SYNCS.PHASECHK.TRANS64.TRYWAIT P0, [R0+URZ], R2 ;  /* 0x00000002000075a7 */ /* 0x0002a600080011ff */
[----:B--2---:R-:W-:Y:S05]  /*4ad0*/  @!P0 NANOSLEEP.SYNCS 0x989680 ;  /* 0x009896800000895d */ /* 0x004fea0003900000 */
[----:B------:R-:W2:Y:S02]  /*4ae0*/  @!P0 SYNCS.PHASECHK.TRANS64 P0, [R0+URZ], R2 ;  /* 0x00000002000085a7 */ /* 0x000ea400080010ff */
[----:B--2---:R-:W-:Y:S05]  /*4af0*/  @P0 BRA `(.L_x_96) ;  /* 0x0000000000200947 */ /* 0x004fea0003800000 */
.L_x_97:
[----:B--2---:R2:W4:Y:S02]  /*4b00*/  SYNCS.PHASECHK.TRANS64.TRYWAIT P0, [R0+URZ], R2 ;  /* 0x00000002000075a7 */ /* 0x00452400080011ff */
[----:B----4-:R-:W-:Y:S05]  /*4b10*/  @!P0 NANOSLEEP.SYNCS 0x989680 ;  /* 0x009896800000895d */ /* 0x010fea0003900000 */
[----:B------:R-:W4:Y:S02]  /*4b20*/  @!P0 SYNCS.PHASECHK.TRANS64 P0, [R0+URZ], R2 ;  /* 0x00000002000085a7 */ /* 0x000f2400080010ff */
[----:B----4-:R-:W-:Y:S05]  /*4b30*/  @!P0 BRA `(.L_x_97) ;  /* 0xfffffffc00f08947 */ /* 0x010fea000383ffff */
[----:B------:R-:W-:Y:S05]  /*4b40*/  BRA `(.L_x_96) ;  /* 0x00000000000c7947 */ /* 0x000fea0003800000 */
.L_x_92:
[----:B------:R-:W-:-:S04]  /*4b50*/  UIADD3 UR4, UPT, UPT, UR17, 0x1e0, URZ ;  /* 0x000001e011047890 */ /* 0x000fc8000fffe0ff */
[----:B------:R-:W-:-:S09]  /*4b60*/  UPRMT UR4, UR35, 0x654, UR4 ;  /* 0x0000065423047896 */ /* 0x000fd20008000004 */
[----:B------:R-:W-:Y:S03]  /*4b70*/  SYNCS.ARRIVE.TRANS64.RED.A1T0 RZ, [UR4], RZ ;  /* 0x000000ffffff79a7 */ /* 0x000fe60008100404 */
.L_x_96:
[----:B-12---:R-:W-:Y:S01]  /*4b80*/  SHF.L.U32 R2, RZ, 0x1f, RZ ;  /* 0x0000001fff027819 */ /* 0x006fe200000006ff */
[----:B------:R-:W-:Y:S01]  /*4b90*/  UIADD3 UR4, UPT, UPT, UR17, 0x1e0, URZ ;  /* 0x000001e011047890 */ /* 0x000fe2000fffe0ff */
[----:B------:R-:W-:Y:S02]  /*4ba0*/  PLOP3.LUT P0, PT, PT, PT, UP1, 0x80, 0x8 ;  /* 0x000000000008781c */ /* 0x000fe40003f0f018 */
[----:B------:R-:W1:Y:S02]  /*4bb0*/  SYNCS.PHASECHK.TRANS64.TRYWAIT P1, [UR17+0x1e0], R2 ;  /* 0x0001e002ff0075a7 */ /* 0x000e640008021111 */
[----:B-1----:R-:W-:Y:S09]  /*4bc0*/  @!P1 BRA `(.L_x_98) ;  /* 0x0000004000989947 */ /* 0x002ff20003800000 */
.L_x_191:
[----:B------:R-:W-:Y:S01]  /*4bd0*/  @!UP1 UPRMT UR4, UR35, 0x654, UR4 ;  /* 0x0000065423049896 */ /* 0x000fe20008000004 */
[----:B------:R-:W-:Y:S01]  /*4be0*/  UMOV UR5, 0xffff ;  /* 0x0000ffff00057882 */ /* 0x000fe20000000000 */
[----:B------:R-:W-:-:S07]  /*4bf0*/  UMOV UR6, 0x1 ;  /* 0x0000000100067882 */ /* 0x000fce0000000000 */
[----:B------:R-:W-:Y:S01]  /*4c00*/  @!P0 SYNCS.ARRIVE.TRANS64.RED.A1T0 RZ, [UR4], RZ ;  /* 0x000000ffffff89a7 */ /* 0x000fe20008100404 */
[----:B------:R-:W-:Y:S01]  /*4c10*/  NOP ;  /* 0x0000000000007918 */ /* 0x000fe20000000000 */
[----:B-1----:R-:W1:Y:S01]  /*4c20*/  LDS R0, [UR8+0x14] ;  /* 0x00001408ff007984 */ /* 0x002e620008000800 */
[----:B------:R-:W-:-:S04]  /*4c30*/  ULOP3.LUT UR4, UR32, 0xffff, URZ, 0xc0, !UPT ;  /* 0x0000ffff20047892 */ /* 0x000fc8000f8ec0ff */
[----:B------:R-:W-:-:S04]  /*4c40*/  USHF.R.U32.HI UR4, URZ, 0x5, UR4 ;  /* 0x00000005ff047899 */ /* 0x000fc80008011604 */
[----:B------:R-:W-:Y:S02]  /*4c50*/  USHF.L.U32 UR5, UR5, UR4, URZ ;  /* 0x0000000405057299 */ /* 0x000fe400080006ff */
[----:B------:R-:W-:-:S04]  /*4c60*/  USHF.L.U32 UR4, UR6, UR4, URZ ;  /* 0x0000000406047299 */ /* 0x000fc800080006ff */
[----:B-1----:R-:W-:-:S04]  /*4c70*/  LOP3.LUT R0, R0, UR5, RZ, 0xc0, !PT ;  /* 0x0000000500007c12 */ /* 0x002fc8000f8ec0ff */
[----:B------:R-:W-:-:S13]  /*4c80*/  ISETP.NE.AND P0, PT, R0, UR5, PT ;  /* 0x0000000500007c0c */ /* 0x000fda000bf05270 */
[----:B------:R-:W-:Y:S05]  /*4c90*/  @P0 BRA `(.L_x_99) ;  /* 0x0000000000580947 */ /* 0x000fea0003800000 */
[----:B------:R-:W1:Y:S02]  /*4ca0*/  LDS R0, [UR8+0x18] ;  /* 0x00001808ff007984 */ /* 0x000e640008000800 */
[----:B-1----:R-:W-:-:S04]  /*4cb0*/  LOP3.LUT R0, R0, UR4, RZ, 0xc0, !PT ;  /* 0x0000000400007c12 */ /* 0x002fc8000f8ec0ff */
[----:B------:R-:W-:-:S13]  /*4cc0*/  ISETP.NE.AND P0, PT, R0, UR4, PT ;  /* 0x0000000400007c0c */ /* 0x000fda000bf05270 */
[----:B------:R-:W-:Y:S05]  /*4cd0*/  @P0 BRA `(.L_x_100) ;  /* 0x00000000003c0947 */ /* 0x000fea0003800000 */
[----:B------:R-:W1:Y:S01]  /*4ce0*/  S2R R2, SR_LANEID ;  /* 0x0000000000027919 */ /* 0x000e620000000000 */
[----:B------:R-:W-:-:S06]  /*4cf0*/  ULOP3.LUT UR5, URZ, UR5, URZ, 0x33, !UPT ;  /* 0x00000005ff057292 */ /* 0x000fcc000f8e33ff */
[----:B------:R-:W-:-:S04]  /*4d00*/  IMAD.U32 R0, RZ, RZ, UR5 ;  /* 0x00000005ff007e24 */ /* 0x000fc8000f8e00ff */
[----:B------:R2:W4:Y:S02]  /*4d10*/  REDUX UR7, R0 ;  /* 0x00000000000773c4 */ /* 0x0005240000000000 */
[----:B------:R1:W-:Y:S01]  /*4d20*/  UTCATOMSWS.AND URZ, UR5 ;  /* 0x0000000500ff79e3 */ /* 0x0003e20008000000 */
[----:B--2---:R-:W-:Y:S01]  /*4d30*/  LOP3.LUT R0, RZ, UR4, RZ, 0x33, !PT ;  /* 0x00000004ff007c12 */ /* 0x004fe2000f8e33ff */
[----:B------:R-:W-:Y:S02]  /*4d40*/  VOTEU.ANY UR4, UPT, PT ;  /* 0x0000000000047886 */ /* 0x000fe400038e0100 */
[----:B------:R-:W-:Y:S02]  /*4d50*/  UFLO.U32 UR4, UR4 ;  /* 0x00000004000472bd */ /* 0x000fe400080e0000 */
[----:B------:R-:W2:Y:S04]  /*4d60*/  REDUX UR6, R0 ;  /* 0x00000000000673c4 */ /* 0x000ea80000000000 */
[----:B-1----:R-:W-:-:S02]  /*4d70*/  ISETP.EQ.U32.AND P0, PT, R2, UR4, PT ;  /* 0x0000000402007c0c */ /* 0x002fc4000bf02070 */
[----:B----4-:R-:W-:-:S11]  /*4d80*/  MOV R2, UR7 ;  /* 0x0000000700027c02 */ /* 0x010fd60008000f00 */
[----:B------:R1:W-:Y:S01]  /*4d90*/  @P0 ATOMS.AND RZ, [UR8+0x14], R2 ;  /* 0x00001402ffff098c */ /* 0x0003e2000a800008 */
[----:B--2---:R-:W-:-:S05]  /*4da0*/  IMAD.U32 R0, RZ, RZ, UR6 ;  /* 0x00000006ff007e24 */ /* 0x004fca000f8e00ff */
[----:B------:R1:W-:Y:S01]  /*4db0*/  @P0 ATOMS.AND RZ, [UR8+0x18], R0 ;  /* 0x00001800ffff098c */ /* 0x0003e2000a800008 */
[----:B------:R-:W-:Y:S05]  /*4dc0*/  BRA `(.L_x_101) ;  /* 0x0000000000147947 */ /* 0x000fea0003800000 */
.L_x_100:
[----:B------:R-:W-:Y:S02]  /*4dd0*/  MOV R2, 0x4df0 ;  /* 0x00004df000027802 */ /* 0x000fe40000000f00 */
[----:B---3-5:R-:W-:Y:S05]  /*4de0*/  CALL.REL.NOINC `($__internal_0_$__cuda_sm10x_tcgen05_guardrail_trap_col_being_dealloced_not_returned_by_alloc) ;  /* 0x0000004000ac7944 */ /* 0x028fea0003c00000 */
[----:B------:R-:W-:Y:S05]  /*4df0*/  BRA `(.L_x_101) ;  /* 0x0000000000087947 */ /* 0x000fea0003800000 */
.L_x_99:
[----:B------:R-:W-:Y:S02]  /*4e00*/  MOV R2, 0x4e20 ;  /* 0x00004e2000027802 */ /* 0x000fe40000000f00 */
[----:B---3-5:R-:W-:Y:S05]  /*4e10*/  CALL.REL.NOINC `($__internal_2_$__cuda_sm10x_tcgen05_guardrail_trap_unallocated_columns_being_dealloced) ;  /* 0x0000004000b87944 */ /* 0x028fea0003c00000 */
.L_x_101:
[----:B------:R-:W-:Y:S01]  /*4e20*/  NOP ;  /* 0x0000000000007918 */ /* 0x000fe20000000000 */
[----:B------:R-:W-:Y:S05]  /*4e30*/  EXIT ;  /* 0x000000000000794d */ /* 0x000fea0003800000 */
.L_x_72:
[----:B------:R-:W-:-:S09]  /*4e40*/  UISETP.NE.OR UP0, UPT, UR13, 0x3, !UP3 ;  /* 0x000000030d00788c */ /* 0x000fd2000df05670 */
[----:B------:R-:W-:Y:S05]  /*4e50*/  BRA.U UP0, `(.L_x_102) ;  /* 0x0000000d000c7547 */ /* 0x000fea000b800000 */
[----:B------:R-:W1:Y:S01]  /*4e60*/  S2UR UR10, SR_CgaCtaId ;  /* 0x00000000000a79c3 */ /* 0x000e620000008800 */
[----:B------:R-:W2:Y:S01]  /*4e70*/  LDCU UR26, c[0x0][0x370] ;  /* 0x00006e00ff1a77ac */ /* 0x000ea20008000800 */
[----:B------:R-:W-:Y:S02]  /*4e80*/  HFMA2 R13, -RZ, RZ, 0, 0 ;  /* 0x00000000ff0d7431 */ /* 0x000fe400000001ff */
[----:B------:R-:W-:Y:S01]  /*4e90*/  IMAD.MOV.U32 R15, RZ, RZ, 0x1 ;  /* 0x00000001ff0f7424 */ /* 0x000fe200078e00ff */
[----:B------:R-:W-:Y:S01]  /*4ea0*/  MOV R12, 0x2000 ;  /* 0x00002000000c7802 */ /* 0x000fe20000000f00 */
[----:B------:R-:W2:Y:S01]  /*4eb0*/  LDCU.128 UR28, c[0x0][0xb10] ;  /* 0x00016200ff1c77ac */ /* 0x000ea20008000c00 */
[----:B------:R-:W-:Y:S01]  /*4ec0*/  IMAD.MOV.U32 R14, RZ, RZ, RZ ;  /* 0x000000ffff0e7224 */ /* 0x000fe200078e00ff */
[----:B------:R-:W3:Y:S01]  /*4ed0*/  LDC.64 R16, c[0x0][0x348] ;  /* 0x0000d200ff107b82 */ /* 0x000ee20000000a00 */
[----:B------:R-:W4:Y:S01]  /*4ee0*/  LDCU UR25, c[0x0][0x374] ;  /* 0x00006e80ff1977ac */ /* 0x000f220008000800 */
[----:B------:R-:W1:Y:S06]  /*4ef0*/  LDCU UR16, c[0x0][0xb0c] ;  /* 0x00016180ff1077ac */ /* 0x000e6c0008000800 */
[----:B------:R-:W3:Y:S01]  /*4f00*/  LDC.64 R2, c[0x0][0x888] ;  /* 0x00022200ff027b82 */ /* 0x000ee20000000a00 */
[----:B------:R-:W1:Y:S01]  /*4f10*/  LDCU UR35, c[0x0][0xb20] ;  /* 0x00016400ff2377ac */ /* 0x000e620008000800 */
[----:B------:R-:W1:Y:S06]  /*4f20*/  LDCU UR4, c[0x0][0xb30] ;  /* 0x00016600ff0477ac */ /* 0x000e6c0008000800 */
[----:B------:R-:W3:Y:S01]  /*4f30*/  LDC.64 R4, c[0x0][0x890] ;  /* 0x00022400ff047b82 */ /* 0x000ee20000000a00 */
[----:B------:R-:W-:Y:S01]  /*4f40*/  UMOV UR17, 0x400 ;  /* 0x0000040000117882 */ /* 0x000fe20000000000 */
[----:B--2---:R-:W-:-:S02]  /*4f50*/  UIMAD.WIDE.U32 UR6, UR26, UR28, URZ ;  /* 0x0000001c1a0672a5 */ /* 0x004fc4000f8e00ff */
[----:B----4-:R-:W-:Y:S02]  /*4f60*/  UIMAD.WIDE.U32 UR8, UR25, UR31, URZ ;  /* 0x0000001f190872a5 */ /* 0x010fe4000f8e00ff */
[----:B-1----:R-:W-:Y:S02]  /*4f70*/  ULEA UR17, UR10, UR17, 0x18 ;  /* 0x000000110a117291 */ /* 0x002fe4000f8ec0ff */
[----:B------:R-:W-:Y:S02]  /*4f80*/  UPLOP3.LUT UP3, UPT, UPT, UPT, UPT, 0x40, 0x4 ;  /* 0x000000000004789c */ /* 0x000fe40003f6e870 */
[----:B------:R-:W-:Y:S01]  /*4f90*/  UIADD3 UR27, UPT, UPT, UR17, 0x140, URZ ;  /* 0x00000140111b7890 */ /* 0x000fe2000fffe0ff */
[----:B------:R-:W-:Y:S01]  /*4fa0*/  UMOV UR6, UR7 ;  /* 0x0000000700067c82 */ /* 0x000fe20008000000 */
[----:B------:R-:W-:Y:S01]  /*4fb0*/  UMOV UR32, UR9 ;  /* 0x0000000900207c82 */ /* 0x000fe20008000000 */
[----:B------:R-:W-:Y:S02]  /*4fc0*/  UISETP.GE.AND UP0, UPT, UR40, 0x1, UPT ;  /* 0x000000012800788c */ /* 0x000fe4000bf06270 */
[----:B------:R-:W-:Y:S01]  /*4fd0*/  UISETP.NE.AND UP4, UPT, UR40, 0x1, UPT ;  /* 0x000000012800788c */ /* 0x000fe2000bf85270 */
[----:B------:R-:W1:Y:S01]  /*4fe0*/  LDCU.64 UR14, c[0x0][0xb28] ;  /* 0x00016500ff0e77ac */ /* 0x000e620008000a00 */
[----:B------:R-:W-:-:S02]  /*4ff0*/  UISETP.NE.AND UP6, UPT, UR16, 0x1, UPT ;  /* 0x000000011000788c */ /* 0x000fc4000bfc5270 */
[----:B------:R-:W-:Y:S02]  /*5000*/  UISETP.NE.AND UP5, UPT, UR30, 0x1, UPT ;  /* 0x000000011e00788c */ /* 0x000fe4000bfa5270 */
[----:B------:R-:W-:Y:S02]  /*5010*/  UPRMT UR27, UR10, 0x654, UR27 ;  /* 0x000006540a1b7896 */ /* 0x000fe4000800001b */
[----:B------:R-:W-:Y:S02]  /*5020*/  USHF.R.U32.HI UR33, URZ, UR29, UR6 ;  /* 0x0000001dff217299 */ /* 0x000fe40008011606 */
[----:B------:R-:W-:Y:S02]  /*5030*/  USHF.R.U32.HI UR32, URZ, UR35, UR32 ;  /* 0x00000023ff207299 */ /* 0x000fe40008011620 */
[----:B------:R-:W-:-:S11]  /*5040*/  UISETP.NE.AND UP2, UPT, UR4, 0x1, UPT ;  /* 0x000000010400788c */ /* 0x000fd6000bf45270 */
.L_x_110:
[C---:B------:R-:W-:Y:S02]  /*5050*/  LEA R7, R14.reuse, UR17, 0x3 ;  /* 0x000000110e077c11 */ /* 0x040fe4000f8e18ff */
[----:B------:R-:W-:Y:S02]  /*5060*/  SHF.L.U32 R0, R13, 0x1f, RZ ;  /* 0x0000001f0d007819 */ /* 0x000fe400000006ff */
[----:B------:R-:W-:Y:S02]  /*5070*/  LEA R8, R14, UR17, 0x4 ;  /* 0x000000110e087c11 */ /* 0x000fe4000f8e20ff */
[----:B--2---:R-:W2:Y:S02]  /*5080*/  SYNCS.PHASECHK.TRANS64.TRYWAIT P0, [R7+URZ+0x160], R0 ;  /* 0x00016000070075a7 */ /* 0x004ea400080011ff */
[----:B--2---:R-:W-:Y:S05]  /*5090*/  @!P0 BRA `(.L_x_103) ;  /* 0x0000003c007c8947 */ /* 0x004fea0003800000 */
.L_x_192:
[----:B------:R-:W4:Y:S01]  /*50a0*/  LDS.128 R8, [R8+0x1f0] ;  /* 0x0001f00008087984 */ /* 0x000f220000000c00 */
[----:B------:R-:W-:Y:S01]  /*50b0*/  UISETP.GE.AND UP0, UPT, UR40, 0x1, UPT ;  /* 0x000000012800788c */ /* 0x000fe2000bf06270 */
[----:B------:R-:W-:Y:S01]  /*50c0*/  @!PT LDS RZ, [RZ] ;  /* 0x00000000fffff984 */ /* 0x000fe20000000800 */
[----:B------:R-:W-:Y:S01]  /*50d0*/  @!PT LDS RZ, [RZ] ;  /* 0x00000000fffff984 */ /* 0x000fe20000000800 */
[----:B------:R-:W-:Y:S01]  /*50e0*/  @!PT LDS RZ, [RZ] ;  /* 0x00000000fffff984 */ /* 0x000fe20000000800 */
[----:B------:R-:W-:Y:S01]  /*50f0*/  @!PT LDS RZ, [RZ] ;  /* 0x00000000fffff984 */ /* 0x000fe20000000800 */
[----:B------:R1:W-:Y:S06]  /*5100*/  MEMBAR.ALL.CTA ;  /* 0x0000000000007992 */ /* 0x0003ec0000008000 */
[----:B-1----:R-:W1:Y:S01]  /*5110*/  FENCE.VIEW.ASYNC.S ;  /* 0x00000000000073c6 */ /* 0x002e620000000000 */
[----:B----4-:R-:W-:Y:S11]  /*5120*/  LOP3.LUT P0, RZ, R10, 0x1, RZ, 0xc0, !PT ;  /* 0x000000010aff7812 */ /* 0x010ff6000780c0ff */
[----:B------:R-:W-:Y:S02]  /*5130*/  @!UPT UIADD3 URZ, UPT, UPT, URZ, URZ, URZ ;  /* 0x000000fffffff290 */ /* 0x000fe4000fffe0ff */
[----:B-1----:R-:W-:Y:S01]  /*5140*/  VOTEU.ANY UP1, P0 ;  /* 0x0000000000ff7886 */ /* 0x002fe20000020100 */
[----:B------:R-:W-:Y:S11]  /*5150*/  PLOP3.LUT P0, PT, PT, PT, UP1, 0x80, 0x8 ;  /* 0x000000000008781c */ /* 0x000ff60003f0f018 */
[----:B------:R-:W-:Y:S02]  /*5160*/  @!UPT UIADD3 URZ, UPT, UPT, URZ, URZ, URZ ;  /* 0x000000fffffff290 */ /* 0x000fe4000fffe0ff */
[----:B--2---:R-:W-:Y:S02]  /*5170*/  @P0 SHF.R.U32.HI R0, RZ, 0x10, R9 ;  /* 0x00000010ff000819 */ /* 0x004fe40000011609 */
[----:B------:R-:W-:Y:S02]  /*5180*/  @P0 MOV R6, R8 ;  /* 0x0000000800060202 */ /* 0x000fe40000000f00 */
[----:B------:R-:W-:Y:S01]  /*5190*/  @P0 R2UR UR4, R0 ;  /* 0x00000000000402ca */ /* 0x000fe200000e0000 */
[----:B------:R-:W-:Y:S01]  /*51a0*/  VIADD R0, R7, 0x170 ;  /* 0x0000017007007836 */ /* 0x000fe20000000000 */
[----:B------:R-:W-:Y:S02]  /*51b0*/  @P0 LOP3.LUT R8, R9, 0xffff, RZ, 0xc0, !PT ;  /* 0x0000ffff09080812 */ /* 0x000fe400078ec0ff */
[----:B------:R-:W-:Y:S02]  /*51c0*/  @P0 R2UR UR6, R6 ;  /* 0x00000000060602ca */ /* 0x000fe400000e0000 */
[----:B------:R-:W-:Y:S02]  /*51d0*/  PRMT R0, RZ, 0x654, R0 ;  /* 0x00000654ff007816 */ /* 0x000fe40000000000 */
[----:B------:R-:W-:Y:S02]  /*51e0*/  @P0 R2UR UR5, R8 ;  /* 0x00000000080502ca */ /* 0x000fe400000e0000 */
[----:B------:R1:W-:Y:S03]  /*51f0*/  SYNCS.ARRIVE.TRANS64.RED.A1T0 RZ, [R0+URZ], RZ ;  /* 0x000000ff00ff79a7 */ /* 0x0003e600081004ff */
[----:B------:R-:W-:Y:S04]  /*5200*/  @UP1 UMOV UR24, UR4 ;  /* 0x0000000400181c82 */ /* 0x000fe80008000000 */
[----:B------:R-:W-:Y:S04]  /*5210*/  @UP1 UMOV UR13, UR6 ;  /* 0x00000006000d1c82 */ /* 0x000fe80008000000 */
[----:B------:R-:W-:Y:S01]  /*5220*/  @UP1 UMOV UR7, UR5 ;  /* 0x0000000500071c82 */ /* 0x000fe20008000000 */
[----:B------:R-:W-:Y:S05]  /*5230*/  BRA.U !UP0, `(.L_x_104) ;  /* 0x0000000108a47547 */ /* 0x000fea000b800000 */
[----:B------:R-:W-:Y:S02]  /*5240*/  UIMAD.WIDE.U32 UR10, UR7, UR31, URZ ;  /* 0x0000001f070a72a5 */ /* 0x000fe4000f8e00ff */
[----:B------:R-:W-:Y:S02]  /*5250*/  UIMAD.WIDE.U32 UR18, UR13, UR28, URZ ;  /* 0x0000001c0d1272a5 */ /* 0x000fe4000f8e00ff */
[----:B------:R-:W-:Y:S02]  /*5260*/  USEL UR4, UR25, UR32, !UP5 ;  /* 0x0000002019047287 */ /* 0x000fe4000e800000 */
[----:B------:R-:W-:Y:S02]  /*5270*/  USEL UR8, UR26, UR33, !UP6 ;  /* 0x000000211a087287 */ /* 0x000fe4000f000000 */
[----:B------:R-:W-:Y:S02]  /*5280*/  UIMAD.WIDE.U32 UR20, UR4, UR14, URZ ;  /* 0x0000000e041472a5 */ /* 0x000fe4000f8e00ff */
[----:B------:R-:W-:Y:S01]  /*5290*/  UIMAD.WIDE.U32 UR22, UR8, UR14, URZ ;  /* 0x0000000e081672a5 */ /* 0x000fe2000f8e00ff */
[----:B------:R-:W-:Y:S02]  /*52a0*/  UMOV UR5, UR11 ;  /* 0x0000000b00057c82 */ /* 0x000fe40008000000 */
[----:B------:R-:W-:Y:S03]  /*52b0*/  USHF.R.U32.HI UR6, URZ, UR35, UR5 ;  /* 0x00000023ff067299 */ /* 0x000fe60008011605 */
[----:B------:R-:W-:Y:S01]  /*52c0*/  UMOV UR5, UR19 ;  /* 0x0000001300057c82 */ /* 0x000fe20008000000 */
[----:B------:R-:W-:Y:S02]  /*52d0*/  USEL UR6, UR7, UR6, !UP5 ;  /* 0x0000000607067287 */ /* 0x000fe4000e800000 */
[----:B------:R-:W-:Y:S02]  /*52e0*/  USHF.R.U32.HI UR9, URZ, UR29, UR5 ;  /* 0x0000001dff097299 */ /* 0x000fe40008011605 */
[----:B------:R-:W-:Y:S01]  /*52f0*/  UIMAD.WIDE.U32 UR10, UR6, UR14, URZ ;  /* 0x0000000e060a72a5 */ /* 0x000fe2000f8e00ff */
[----:B------:R-:W-:Y:S02]  /*5300*/  UMOV UR5, UR21 ;  /* 0x0000001500057c82 */ /* 0x000fe40008000000 */
[----:B------:R-:W-:Y:S03]  /*5310*/  @UP4 USHF.R.U32.HI UR4, URZ, UR15, UR5 ;  /* 0x0000000fff044299 */ /* 0x000fe60008011605 */
[----:B------:R-:W-:Y:S01]  /*5320*/  UMOV UR5, UR23 ;  /* 0x0000001700057c82 */ /* 0x000fe20008000000 */
[----:B------:R-:W-:Y:S02]  /*5330*/  UIMAD UR4, UR40, UR4, URZ ;  /* 0x00000004280472a4 */ /* 0x000fe4000f8e02ff */
[----:B------:R-:W-:Y:S02]  /*5340*/  @UP4 USHF.R.U32.HI UR8, URZ, UR15, UR5 ;  /* 0x0000000fff084299 */ /* 0x000fe40008011605 */
[----:B------:R-:W-:Y:S02]  /*5350*/  USEL UR5, UR13, UR9, !UP6 ;  /* 0x000000090d057287 */ /* 0x000fe4000f000000 */
[----:B------:R-:W-:Y:S02]  /*5360*/  UIMAD UR9, UR40, UR8, URZ ;  /* 0x00000008280972a4 */ /* 0x000fe4000f8e02ff */
[----:B------:R-:W-:Y:S03]  /*5370*/  UISETP.GE.AND UP0, UPT, UR6, UR4, UPT ;  /* 0x000000040600728c */ /* 0x000fe6000bf06270 */
[----:B------:R-:W-:Y:S01]  /*5380*/  UMOV UR4, UR11 ;  /* 0x0000000b00047c82 */ /* 0x000fe20008000000 */
[----:B------:R-:W-:Y:S02]  /*5390*/  UISETP.GE.OR UP0, UPT, UR5, UR9, UP0 ;  /* 0x000000090500728c */ /* 0x000fe40008706670 */
[----:B------:R-:W-:Y:S02]  /*53a0*/  USHF.R.U32.HI UR4, URZ, UR15, UR4 ;  /* 0x0000000fff047299 */ /* 0x000fe40008011604 */
[----:B------:R-:W-:Y:S02]  /*53b0*/  UIMAD.WIDE.U32 UR10, UR5, UR14, URZ ;  /* 0x0000000e050a72a5 */ /* 0x000fe4000f8e00ff */
[----:B------:R-:W-:Y:S04]  /*53c0*/  USEL UR12, UR6, UR4, !UP4 ;  /* 0x00000004060c7287 */ /* 0x000fe8000e000000 */
[----:B------:R-:W-:Y:S01]  /*53d0*/  UIADD3 UR9, UPT, UPT, -UR12, URZ, URZ ;  /* 0x000000ff0c097290 */ /* 0x000fe2000fffe1ff */
[----:B------:R-:W-:Y:S02]  /*53e0*/  @!UP0 UMOV UR4, UR11 ;  /* 0x0000000b00048c82 */ /* 0x000fe40008000000 */
[----:B------:R-:W-:Y:S02]  /*53f0*/  @!UP0 USHF.R.U32.HI UR4, URZ, UR15, UR4 ;  /* 0x0000000fff048299 */ /* 0x000fe40008011604 */
[----:B------:R-:W-:Y:S02]  /*5400*/  UIMAD UR9, UR40, UR9, UR6 ;  /* 0x00000009280972a4 */ /* 0x000fe4000f8e0206 */
[----:B------:R-:W-:Y:S04]  /*5410*/  @!UP0 USEL UR4, UR5, UR4, !UP4 ;  /* 0x0000000405048287 */ /* 0x000fe8000e000000 */
[----:B------:R-:W-:Y:S02]  /*5420*/  @!UP0 UIMAD UR9, UR8, UR9, UR4 ;  /* 0x00000009080982a4 */ /* 0x000fe4000f8e0204 */
[----:B------:R-:W-:Y:S02]  /*5430*/  @!UP0 UIADD3 UR10, UPT, UPT, UR12, -UR4, URZ ;  /* 0x800000040c0a8290 */ /* 0x000fe4000fffe0ff */
[----:B------:R-:W-:Y:S02]  /*5440*/  UIADD3 UR4, UPT, UPT, -UR5, URZ, URZ ;  /* 0x000000ff05047290 */ /* 0x000fe4000fffe1ff */
[----:B------:R-:W-:Y:S02]  /*5450*/  UIADD3 UR8, UPT, UPT, -UR6, URZ, URZ ;  /* 0x000000ff06087290 */ /* 0x000fe4000fffe1ff */
[----:B------:R-:W-:Y:S02]  /*5460*/  @!UP0 UIMAD UR6, UR10, UR40, UR5 ;  /* 0x000000280a0682a4 */ /* 0x000fe4000f8e0205 */
[----:B------:R-:W-:Y:S02]  /*5470*/  UIMAD UR13, UR16, UR4, UR13 ;  /* 0x00000004100d72a4 */ /* 0x000fe4000f8e020d */
[----:B------:R-:W-:Y:S01]  /*5480*/  UIMAD UR7, UR30, UR8, UR7 ;  /* 0x000000081e0772a4 */ /* 0x000fe2000f8e0207 */
[----:B------:R-:W-:Y:S02]  /*5490*/  @!UP0 UMOV UR5, UR9 ;  /* 0x0000000900058c82 */ /* 0x000fe40008000000 */
[----:B------:R-:W-:Y:S02]  /*54a0*/  UIMAD UR13, UR5, UR16, UR13 ;  /* 0x00000010050d72a4 */ /* 0x000fe4000f8e020d */
[----:B------:R-:W-:Y:S11]  /*54b0*/  UIMAD UR7, UR6, UR30, UR7 ;  /* 0x0000001e060772a4 */ /* 0x000ff6000f8e0207 */
[----:B------:R-:W-:Y:S01]  /*54c0*/  @!UPT UIADD3 URZ, UPT, UPT, URZ, URZ, URZ ;  /* 0x000000fffffff290 */ /* 0x000fe2000fffe0ff */
.L_x_104:
[----:B------:R-:W2:Y:S01]  /*54d0*/  @!UP2 LDCU.128 UR20, c[0x0][0xb10] ;  /* 0x00016200ff14a7ac */ /* 0x000ea20008000c00 */
[C---:B---3--:R-:W-:Y:S02]  /*54e0*/  ISETP.NE.U32.AND P1, PT, R4.reuse, RZ, PT ;  /* 0x000000ff0400720c */ /* 0x048fe40003f25070 */
[----:B------:R-:W-:Y:S02]  /*54f0*/  ISETP.NE.U32.AND P0, PT, R4, RZ, PT ;  /* 0x000000ff0400720c */ /* 0x000fe40003f05070 */
[C---:B------:R-:W-:Y:S02]  /*5500*/  ISETP.NE.AND.EX P1, PT, R5.reuse, RZ, PT, P1 ;  /* 0x000000ff0500720c */ /* 0x040fe40003f25310 */
[----:B------:R-:W-:Y:S01]  /*5510*/  ISETP.NE.AND.EX P0, PT, R5, RZ, PT, P0 ;  /* 0x000000ff0500720c */ /* 0x000fe20003f05300 */
[----:B------:R-:W3:Y:S01]  /*5520*/  @!UP2 LDCU UR5, c[0x0][0xb0c] ;  /* 0x00016180ff05a7ac */ /* 0x000ee20008000800 */
[----:B------:R-:W-:Y:S01]  /*5530*/  SHF.L.U32 R6, R15, 0x1f, RZ ;  /* 0x0000001f0f067819 */ /* 0x000fe200000006ff */
[----:B--2---:R-:W-:Y:S07]  /*5540*/  UIMAD.WIDE.U32 UR8, UR13, UR20, URZ ;  /* 0x000000140d0872a5 */ /* 0x004fee000f8e00ff */
[----:B------:R-:W-:Y:S01]  /*5550*/  @!UP2 UMOV UR4, UR9 ;  /* 0x000000090004ac82 */ /* 0x000fe20008000000 */
[----:B---3--:R-:W-:Y:S02]  /*5560*/  @!UP2 UISETP.NE.AND UP0, UPT, UR5, 0x1, UPT ;  /* 0x000000010500a88c */ /* 0x008fe4000bf05270 */
[----:B------:R-:W-:Y:S02]  /*5570*/  @!UP2 USHF.R.U32.HI UR4, URZ, UR21, UR4 ;  /* 0x00000015ff04a299 */ /* 0x000fe40008011604 */
[----:B------:R-:W-:Y:S02]  /*5580*/  UIMAD.WIDE.U32 UR8, UR7, UR23, URZ ;  /* 0x00000017070872a5 */ /* 0x000fe4000f8e00ff */
[----:B------:R-:W-:Y:S02]  /*5590*/  @!UP2 USEL UR10, UR13, UR4, !UP0 ;  /* 0x000000040d0aa287 */ /* 0x000fe4000c000000 */
[----:B------:R-:W-:Y:S03]  /*55a0*/  @!UP2 UISETP.NE.AND UP0, UPT, UR22, 0x1, UPT ;  /* 0x000000011600a88c */ /* 0x000fe6000bf05270 */
[----:B------:R-:W-:Y:S02]  /*55b0*/  @!UP2 UMOV UR6, UR9 ;  /* 0x000000090006ac82 */ /* 0x000fe40008000000 */
[----:B------:R-:W2:Y:S02]  /*55c0*/  @!UP2 LDCU UR4, c[0x0][0xb20] ;  /* 0x00016400ff04a7ac */ /* 0x000ea40008000800 */
[----:B--2---:R-:W-:Y:S04]  /*55d0*/  @!UP2 USHF.R.U32.HI UR6, URZ, UR4, UR6 ;  /* 0x00000004ff06a299 */ /* 0x004fe80008011606 */
[----:B------:R-:W-:Y:S04]  /*55e0*/  @!UP2 USEL UR6, UR7, UR6, !UP0 ;  /* 0x000000060706a287 */ /* 0x000fe8000c000000 */
[----:B------:R-:W-:Y:S02]  /*55f0*/  @!UP2 UIADD3 UR4, UPT, UPT, -UR10, UR6, URZ ;  /* 0x000000060a04a290 */ /* 0x000fe4000fffe1ff */
[----:B------:R-:W-:Y:S02]  /*5600*/  @!UP2 UIADD3 UR6, UPT, UPT, UR10, -UR6, URZ ;  /* 0x800000060a06a290 */ /* 0x000fe4000fffe0ff */
[----:B------:R-:W-:Y:S02]  /*5610*/  @!UP2 UIMAD UR13, UR4, UR5, UR13 ;  /* 0x00000005040da2a4 */ /* 0x000fe4000f8e020d */
[----:B------:R-:W-:Y:S01]  /*5620*/  @!UP2 UIMAD UR7, UR6, UR22, UR7 ;  /* 0x000000160607a2a4 */ /* 0x000fe2000f8e0207 */
[----:B------:R-:W-:Y:S11]  /*5630*/  BRA.U UP3, `(.L_x_105) ;  /* 0x0000000103107547 */ /* 0x000ff6000b800000 */
[----:B------:R-:W-:Y:S04]  /*5640*/  MOV R7, UR34 ;  /* 0x0000002200077c02 */ /* 0x000fe80008000f00 */
[----:B------:R-:W-:Y:S04]  /*5650*/  SHF.L.U32 R7, R7, 0x1f, RZ ;  /* 0x0000001f07077819 */ /* 0x000fe800000006ff */
[----:B------:R-:W2:Y:S02]  /*5660*/  SYNCS.PHASECHK.TRANS64.TRYWAIT P2, [UR17+0x158], R7 ;  /* 0x00015807ff0075a7 */ /* 0x000ea40008041111 */
[----:B--2---:R-:W-:Y:S05]  /*5670*/  @!P2 BRA `(.L_x_106) ;  /* 0x000000380018a947 */ /* 0x004fea0003800000 */
.L_x_105:
[----:B------:R-:W-:Y:S05]  /*5680*/  @!P1 BRA `(.L_x_107) ;  /* 0x0000000000309947 */ /* 0x000fea0003800000 */
[----:B------:R-:W-:Y:S01]  /*5690*/  ISETP.NE.U32.AND P1, PT, R2, RZ, PT ;  /* 0x000000ff0200720c */ /* 0x000fe20003f25070 */
[----:B------:R-:W2:Y:S01]  /*56a0*/  LDCU.64 UR4, c[0x0][0x358] ;  /* 0x00006b00ff0477ac */ /* 0x000ea20008000a00 */
[----:B------:R-:W-:Y:S02]  /*56b0*/  IMAD.MOV.U32 R141, RZ, RZ, 0x1 ;  /* 0x00000001ff8d7424 */ /* 0x000fe400078e00ff */
[----:B------:R-:W-:Y:S11]  /*56c0*/  ISETP.NE.AND.EX P1, PT, R3, RZ, PT, P1 ;  /* 0x000000ff0300720c */ /* 0x000ff60003f25310 */
[----:B------:R-:W-:Y:S02]  /*56d0*/  @!UPT UIADD3 URZ, UPT, UPT, URZ, URZ, URZ ;  /* 0x000000fffffff290 */ /* 0x000fe4000fffe0ff */
[----:B------:R-:W3:Y:S01]  /*56e0*/  @P1 LDC.64 R8, c[0x0][0x888] ;  /* 0x00022200ff081b82 */ /* 0x000ee20000000a00 */
[----:B-1----:R-:W-:Y:S04]  /*56f0*/  @P1 IMAD R0, R4, UR36, RZ ;  /* 0x0000002404001c24 */ /* 0x002fe8000f8e02ff */
[----:B---3--:R-:W-:Y:S04]  /*5700*/  @P1 IMAD.WIDE R8, R0, 0x4, R8 ;  /* 0x0000000400081825 */ /* 0x008fe800078e0208 */
[----:B------:R-:W-:Y:S01]  /*5710*/  HFMA2 R0, -RZ, RZ, 0, 5.9604644775390625e-08 ;  /* 0x00000001ff007431 */ /* 0x000fe200000001ff */
[----:B--2--5:R2:W5:Y:S04]  /*5720*/  @P1 LDG.E R71, desc[UR4][R8.64] ;  /* 0x0000000408471981 */ /* 0x024568000c1e1900 */
[----:B------:R-:W-:Y:S01]  /*5730*/  @!P1 PRMT R141, R0, 0x7610, R141 ;  /* 0x00007610008d9816 */ /* 0x000fe2000000008d */
[----:B--2---:R-:W3:Y:S06]  /*5740*/  @!P1 LDC R71, c[0x0][0x880] ;  /* 0x00022000ff479b82 */ /* 0x004eec0000000800 */
.L_x_107:
[----:B---3-5:R-:W-:Y:S01]  /*5750*/  @!P0 FSETP.EQ.AND P1, PT, R71, RZ, PT ;  /* 0x000000ff4700820b */ /* 0x028fe20003f22000 */
[----:B------:R-:W-:Y:S01]  /*5760*/  @!UPT UIADD3 URZ, UPT, UPT, URZ, URZ, URZ ;  /* 0x000000fffffff290 */ /* 0x000fe2000fffe0ff */
[----:B------:R-:W-:Y:S11]  /*5770*/  @!P0 BRA `(.L_x_108) ;  /* 0x0000000000188947 */ /* 0x000ff60003800000 */
[----:B------:R-:W-:Y:S02]  /*5780*/  LOP3.LUT P0, RZ, R141, 0xff, RZ, 0xc0, !PT ;  /* 0x000000ff8dff7812 */ /* 0x000fe4000780c0ff */
[----:B------:R-:W-:Y:S04]  /*5790*/  ISETP.NE.U32.AND P1, PT, R2, RZ, PT ;  /* 0x000000ff0200720c */ /* 0x000fe80003f25070 */
[----:B------:R-:W-:Y:S04]  /*57a0*/  ISETP.NE.AND.EX P1, PT, R3, RZ, PT, P1 ;  /* 0x000000ff0300720c */ /* 0x000fe80003f25310 */
[----:B------:R-:W-:Y:S03]  /*57b0*/  PLOP3.LUT P1, PT, P1, PT, PT, 0x8, 0x80 ;  /* 0x000000000080781c */ /* 0x000fe60000f2e170 */
[----:B------:R-:W-:Y:S11]  /*57c0*/  @P0 FSETP.EQ.AND P1, PT, R71, RZ, PT ;  /* 0x000000ff4700020b */ /* 0x000ff60003f22000 */
[----:B------:R-:W-:Y:S02]  /*57d0*/  @!UPT UIADD3 URZ, UPT, UPT, URZ, URZ, URZ ;  /* 0x000000fffffff290 */ /* 0x000fe4000fffe0ff */
.L_x_108:
[----:B------:R-:W2:Y:S01]  /*57e0*/  SYNCS.PHASECHK.TRANS64.TRYWAIT P0, [UR17+0x148], R6 ;  /* 0x00014806ff0075a7 */ /* 0x000ea20008001111 */
[----:B------:R-:W-:Y:S02]  /*57f0*/  ELECT P2, URZ, PT ;  /* 0x0000000000ff782f */ /* 0x000fe40003840000 */
[----:B------:R-:W-:Y:S01]  /*5800*/  IADD3 R14, PT, PT, R14, 0x1, RZ ;  /* 0x000000010e0e7810 */ /* 0x000fe20007ffe0ff */
[----:B--2---:R-:W-:Y:S10]  /*5810*/  @!P0 BRA `(.L_x_109) ;  /* 0x0000003400c88947 */ /* 0x004ff40003800000 */
.L_x_195:
[----:B------:R-:W-:Y:S01]  /*5820*/  PLOP3.LUT P1, PT, P1, P2, PT, 0xf2, 0x2f ;  /* 0x00000000002f781c */ /* 0x000fe20000f25e72 */
[----:B------:R-:W-:Y:S01]  /*5830*/  UMOV UR18, 0x0 ;  /* 0x0000000000127882 */ /* 0x000fe20000000000 */
[----:B------:R-:W-:Y:S01]  /*5840*/  UMOV UR19, 0x10000000 ;  /* 0x1000000000137882 */ /* 0x000fe20000000000 */
[----:B------:R-:W-:Y:S01]  /*5850*/  UMOV UR12, UR36 ;  /* 0x00000024000c7c82 */ /* 0x000fe20008000000 */
[----:B------:R-:W-:Y:S01]  /*5860*/  LOP3.LUT R15, R15, 0x1, RZ, 0x3c, !PT ;  /* 0x000000010f0f7812 */ /* 0x000fe200078e3cff */
[----:B------:R-:W-:Y:S01]  /*5870*/  UPLOP3.LUT UP3, UPT, UPT, UPT, UPT, 0x80, 0x8 ;  /* 0x000000000008789c */ /* 0x000fe20003f6f070 */
[----:B------:R-:W-:Y:S07]  /*5880*/  UMOV UR36, UR24 ;  /* 0x0000001800247c82 */ /* 0x000fee0008000000 */
[----:B-1----:R-:W-:Y:S01]  /*5890*/  @!P1 IADD3 R6, P0, PT, R16, 0x580, RZ ;  /* 0x0000058010069810 */ /* 0x002fe20007f1e0ff */
[----:B------:R-:W-:Y:S03]  /*58a0*/  VOTEU.ALL UP0, P1 ;  /* 0x0000000000ff7886 */ /* 0x000fe60000800000 */
[----:B------:R-:W-:Y:S01]  /*58b0*/  @!P1 R2UR UR5, R6 ;  /* 0x00000000060592ca */ /* 0x000fe200000e0000 */
[----:B------:R-:W-:Y:S01]  /*58c0*/  @!P1 IMAD.X R0, RZ, RZ, R17, P0 ;  /* 0x000000ffff009224 */ /* 0x000fe200000e0611 */
[----:B------:R-:W-:Y:S01]  /*58d0*/  @!UP0 USHF.L.U32 UR10, UR45, 0x6, URZ ;  /* 0x000000062d0a8899 */ /* 0x000fe200080006ff */
[----:B------:R-:W-:Y:S01]  /*58e0*/  ISETP.NE.AND P0, PT, R14, 0x2, PT ;  /* 0x000000020e00780c */ /* 0x000fe20003f05270 */
[----:B------:R-:W-:Y:S02]  /*58f0*/  @!UP0 USHF.L.U32 UR11, UR46, 0x7, URZ ;  /* 0x000000072e0b8899 */ /* 0x000fe400080006ff */
[----:B------:R-:W-:Y:S01]  /*5900*/  @!P1 R2UR UR4, R0 ;  /* 0x00000000000492ca */ /* 0x000fe200000e0000 */
[----:B------:R-:W-:Y:S01]  /*5910*/  @!UP0 UIADD3 UR8, UPT, UPT, UR17, 0x400, URZ ;  /* 0x0000040011088890 */ /* 0x000fe2000fffe0ff */
[----:B------:R-:W-:Y:S01]  /*5920*/  SEL R0, RZ, 0x1, P0 ;  /* 0x00000001ff007807 */ /* 0x000fe20000000000 */
[----:B------:R-:W-:Y:S01]  /*5930*/  @!UP0 UIADD3 UR9, UPT, UPT, UR17, 0x140, URZ ;  /* 0x0000014011098890 */ /* 0x000fe2000fffe0ff */
[----:B------:R-:W-:Y:S01]  /*5940*/  SEL R14, R14, RZ, P0 ;  /* 0x000000ff0e0e7207 */ /* 0x000fe20000000000 */
[----:B------:R-:W-:Y:S01]  /*5950*/  VOTEU.ALL UP0, P1 ;  /* 0x0000000000ff7886 */ /* 0x000fe20000800000 */
[----:B------:R-:W-:Y:S01]  /*5960*/  LOP3.LUT R13, R13, R0, RZ, 0x3c, !PT ;  /* 0x000000000d0d7212 */ /* 0x000fe200078e3cff */
[----:B------:R-:W-:Y:S01]  /*5970*/  IMAD.U32 R6, RZ, RZ, UR5 ;  /* 0x00000005ff067e24 */ /* 0x000fe2000f8e00ff */
[----:B------:R-:W-:Y:S02]  /*5980*/  UIADD3 UR45, UPT, UPT, UR7, UR55, URZ ;  /* 0x00000037072d7290 */ /* 0x000fe4000fffe0ff */
[----:B------:R-:W-:Y:S03]  /*5990*/  UIADD3 UR46, UPT, UPT, UR13, UR58, URZ ;  /* 0x0000003a0d2e7290 */ /* 0x000fe6000fffe0ff */
[----:B------:R-:W-:Y:S01]  /*59a0*/  IMAD.U32 R7, RZ, RZ, UR4 ;  /* 0x00000004ff077e24 */ /* 0x000fe2000f8e00ff */
[----:B------:R-:W-:Y:S04]  /*59b0*/  @!P1 R2UR UR4, R6 ;  /* 0x00000000060492ca */ /* 0x000fe800000e0000 */
[----:B------:R-:W-:Y:S11]  /*59c0*/  @!P1 R2UR UR5, R7 ;  /* 0x00000000070592ca */ /* 0x000ff600000e0000 */
[----:B------:R-:W-:Y:S02]  /*59d0*/  @!UPT UIADD3 URZ, UPT, UPT, URZ, URZ, URZ ;  /* 0x000000fffffff290 */ /* 0x000fe4000fffe0ff */
[----:B------:R2:W-:Y:S01]  /*59e0*/  @!UP0 UTMALDG.3D [UR8], [UR4], desc[UR18] ;  /* 0x00001208040085b4 */ /* 0x0005e20008011000 */
[----:B------:R2:W-:Y:S01]  /*59f0*/  @!P1 SYNCS.ARRIVE.TRANS64.RED.A0TR RZ, [UR17+0x140], R12 ;  /* 0x0001400cffff99a7 */ /* 0x0005e20008300411 */
[----:B------:R-:W-:Y:S01]  /*5a00*/  SYNCS.ARRIVE.TRANS64.RED.A1T0 RZ, [UR27], RZ ;  /* 0x000000ffffff79a7 */ /* 0x000fe2000810041b */
[----:B------:R-:W-:Y:S05]  /*5a10*/  BRA.U UP1, `(.L_x_110) ;  /* 0xfffffff5018c7547 */ /* 0x000fea000b83ffff */
[----:B------:R-:W-:Y:S07]  /*5a20*/  MOV R0, UR17 ;  /* 0x0000001100007c02 */ /* 0x000fee0008000f00 */
.L_x_111:
[----:B-1----:R-:W-:-:S04]  /*5a30*/  SHF.L.U32 R2, R15, 0x1f, RZ ;  /* 0x0000001f0f027819 */ /* 0x002fc800000006ff */
[----:B------:R1:W3:Y:S03]  /*5a40*/  SYNCS.PHASECHK.TRANS64.TRYWAIT P0, [R0+URZ+0x148], R2 ;  /* 0x00014802000075a7 */ /* 0x0002e600080011ff */
[----:B---3--:R-:W-:Y:S05]  /*5a50*/  @!P0 NANOSLEEP.SYNCS 0x989680 ;  /* 0x009896800000895d */ /* 0x008fea0003900000 */
[----:B------:R-:W3:Y:S02]  /*5a60*/  @!P0 SYNCS.PHASECHK.TRANS64 P0, [R0+URZ+0x148], R2 ;  /* 0x00014802000085a7 */ /* 0x000ee400080010ff */
[----:B--23--:R-:W-:Y:S05]  /*5a70*/  @P0 EXIT ;  /* 0x000000000000094d */ /* 0x00cfea0003800000 */
[----:B------:R-:W-:Y:S05]  /*5a80*/  BRA `(.L_x_111) ;  /* 0xfffffffc00e87947 */ /* 0x000fea000383ffff */
.L_x_102:
[----:B------:R-:W-:-:S06]  /*5a90*/  UISETP.GE.AND UP0, UPT, UR13, 0x4, UPT ;  /* 0x000000040d00788c */ /* 0x000fcc000bf06270 */
[----:B------:R-:W-:-:S13]  /*5aa0*/  PLOP3.LUT P0, PT, PT, PT, UP0, 0x80, 0x8 ;  /* 0x000000000008781c */ /* 0x000fda0003f0f008 */
[----:B------:R-:W-:Y:S05]  /*5ab0*/  @!P0 EXIT ;  /* 0x000000000000894d */ /* 0x000fea0003800000 */
[----:B------:R-:W1:Y:S08]  /*5ac0*/  S2UR UR4, SR_CgaCtaId ;  /* 0x00000000000479c3 */ /* 0x000e700000008800 */
[----:B------:R-:W-:Y:S01]  /*5ad0*/  BAR.SYNC.DEFER_BLOCKING 0x6, 0xa0 ;  /* 0x0182800000007b1d */ /* 0x000fe20000010000 */
[C---:B------:R-:W-:Y:S01]  /*5ae0*/  IMAD.SHL.U32 R4, R131.reuse, 0x40, RZ ;  /* 0x0000004083047824 */ /* 0x040fe200078e00ff */
[----:B------:R-:W-:Y:S01]  /*5af0*/  CS2R R146, SRZ ;  /* 0x0000000000927805 */ /* 0x000fe2000001ff00 */
[C---:B------:R-:W-:Y:S01]  /*5b00*/  IMAD.SHL.U32 R140, R131.reuse, 0x8, RZ ;  /* 0x00000008838c7824 */ /* 0x040fe200078e00ff */
[----:B------:R-:W-:Y:S01]  /*5b10*/  CS2R R144, SRZ ;  /* 0x0000000000907805 */ /* 0x000fe2000001ff00 */
[C---:B------:R-:W-:Y:S01]  /*5b20*/  IMAD.SHL.U32 R148, R131.reuse, 0x10, RZ ;  /* 0x0000001083947824 */ /* 0x040fe200078e00ff */
[----:B------:R-:W-:Y:S01]  /*5b30*/  UMOV UR44, 0x400 ;  /* 0x00000400002c7882 */ /* 0x000fe20000000000 */
[----:B------:R-:W-:Y:S01]  /*5b40*/  LOP3.LUT R5, R4, 0x180, RZ, 0xc0, !PT ;  /* 0x0000018004057812 */ /* 0x000fe200078ec0ff */
[----:B------:R-:W2:Y:S01]  /*5b50*/  LDC.64 R136, c[0x0][0x888] ;  /* 0x00022200ff887b82 */ /* 0x000ea20000000a00 */
[----:B------:R-:W-:Y:S01]  /*5b60*/  IMAD.U32 R69, R131, 0x10000, RZ ;  /* 0x0001000083457824 */ /* 0x000fe200078e00ff */
[----:B------:R-:W-:Y:S01]  /*5b70*/  LOP3.LUT R150, R148, 0x20, RZ, 0xc0, !PT ;  /* 0x0000002094967812 */ /* 0x000fe200078ec0ff */
[----:B------:R-:W-:Y:S01]  /*5b80*/  IMAD.MOV.U32 R68, RZ, RZ, RZ ;  /* 0x000000ffff447224 */ /* 0x000fe200078e00ff */
[----:B------:R-:W-:Y:S01]  /*5b90*/  LOP3.LUT R140, R5, 0x30, R140, 0xf8, !PT ;  /* 0x00000030058c7812 */ /* 0x000fe200078ef88c */
[----:B------:R-:W3:Y:S01]  /*5ba0*/  LDCU UR53, c[0x0][0x370] ;  /* 0x00006e00ff3577ac */ /* 0x000ee20008000800 */
[----:B------:R-:W-:-:S02]  /*5bb0*/  LOP3.LUT R69, R69, 0x600000, RZ, 0xc0, !PT ;  /* 0x0060000045457812 */ /* 0x000fc400078ec0ff */
[----:B------:R-:W4:Y:S01]  /*5bc0*/  LDC.64 R138, c[0x0][0x890] ;  /* 0x00022400ff8a7b82 */ /* 0x000f220000000a00 */
[----:B------:R-:W-:Y:S01]  /*5bd0*/  LOP3.LUT R140, R140, 0x1e40, R4, 0xf8, !PT ;  /* 0x00001e408c8c7812 */ /* 0x000fe200078ef804 */
[----:B------:R-:W2:Y:S01]  /*5be0*/  LDCU.64 UR62, c[0x0][0x348] ;  /* 0x00006900ff3e77ac */ /* 0x000ea20008000a00 */
[----:B------:R-:W-:Y:S01]  /*5bf0*/  LOP3.LUT R148, R148, 0x40, RZ, 0xc0, !PT ;  /* 0x0000004094947812 */ /* 0x000fe200078ec0ff */
[----:B------:R-:W2:Y:S04]  /*5c00*/  LDCU UR41, c[0x0][0xb0c] ;  /* 0x00016180ff2977ac */ /* 0x000ea80008000800 */
[----:B------:R-:W2:Y:S01]  /*5c10*/  LDC.64 R134, c[0x0][0x8b0] ;  /* 0x00022c00ff867b82 */ /* 0x000ea20000000a00 */
[----:B-1----:R-:W-:Y:S01]  /*5c20*/  ULEA UR44, UR4, UR44, 0x18 ;  /* 0x0000002c042c7291 */ /* 0x002fe2000f8ec0ff */
[----:B------:R-:W1:Y:S06]  /*5c30*/  LDCU UR61, c[0x0][0xb20] ;  /* 0x00016400ff3d77ac */ /* 0x000e6c0008000800 */
[----:B------:R-:W1:Y:S01]  /*5c40*/  LDC.64 R132, c[0x0][0x8a8] ;  /* 0x00022a00ff847b82 */ /* 0x000e620000000a00 */
[----:B------:R-:W-:Y:S01]  /*5c50*/  VIADD R149, R140, UR44 ;  /* 0x0000002c8c957c36 */ /* 0x000fe20008000000 */
[----:B------:R-:W-:Y:S01]  /*5c60*/  UIADD3 UR4, UPT, UPT, UR44, 0x2400, URZ ;  /* 0x000024002c047890 */ /* 0x000fe2000fffe0ff */
[----:B------:R-:W3:Y:S01]  /*5c70*/  LDS R0, [UR44+0x210] ;  /* 0x0002102cff007984 */ /* 0x000ee20008000800 */
[----:B------:R-:W1:Y:S02]  /*5c80*/  LDCU UR39, c[0x0][0xb30] ;  /* 0x00016600ff2777ac */ /* 0x000e640008000800 */
[----:B------:R-:W-:-:S02]  /*5c90*/  IADD3 R150, PT, PT, -R150, 0x400, R149 ;  /* 0x0000040096967810 */ /* 0x000fc40007ffe195 */
[----:B------:R-:W-:Y:S01]  /*5ca0*/  IADD3 R149, PT, PT, -R148, 0x400, R149 ;  /* 0x0000040094957810 */ /* 0x000fe20007ffe195 */
[----:B------:R-:W-:Y:S01]  /*5cb0*/  IMAD.U32 R151, RZ, RZ, UR4 ;  /* 0x00000004ff977e24 */ /* 0x000fe2000f8e00ff */
[----:B------:R-:W1:Y:S01]  /*5cc0*/  LDCU.64 UR56, c[0x0][0x888] ;  /* 0x00011100ff3877ac */ /* 0x000e620008000a00 */
[----:B------:R-:W-:Y:S01]  /*5cd0*/  IMAD.IADD R148, R150, 0x1, -R148 ;  /* 0x0000000196947824 */ /* 0x000fe200078e0a94 */
[----:B------:R-:W1:Y:S01]  /*5ce0*/  LDCU.64 UR42, c[0x0][0xb28] ;  /* 0x00016500ff2a77ac */ /* 0x000e620008000a00 */
[----:B------:R-:W1:Y:S01]  /*5cf0*/  LDCU.128 UR48, c[0x0][0xb10] ;  /* 0x00016200ff3077ac */ /* 0x000e620008000c00 */
[----:B------:R-:W1:Y:S01]  /*5d00*/  LDCU UR52, c[0x0][0x374] ;  /* 0x00006e80ff3477ac */ /* 0x000e620008000800 */
[----:B------:R-:W-:Y:S01]  /*5d10*/  UIADD3 UR59, UPT, UPT, UR44, 0x400, URZ ;  /* 0x000004002c3b7890 */ /* 0x000fe2000fffe0ff */
[----:B--234-:R-:W-:-:S11]  /*5d20*/  IMAD.IADD R69, R0, 0x1, R69 ;  /* 0x0000000100457824 */ /* 0x01cfd600078e0245 */
.L_x_129:
[----:B------:R-:W-:Y:S02]  /*5d30*/  LEA R3, R144, UR44, 0x3 ;  /* 0x0000002c90037c11 */ /* 0x000fe4000f8e18ff */
[----:B------:R-:W-:Y:S02]  /*5d40*/  SHF.L.U32 R0, R146, 0x1f, RZ ;  /* 0x0000001f92007819 */ /* 0x000fe400000006ff */
[----:B------:R-:W-:Y:S02]  /*5d50*/  LEA R4, R144, UR44, 0x4 ;  /* 0x0000002c90047c11 */ /* 0x000fe4000f8e20ff */
[----:B--2---:R-:W2:Y:S02]  /*5d60*/  SYNCS.PHASECHK.TRANS64.TRYWAIT P0, [R3+URZ+0x160], R0 ;  /* 0x00016000030075a7 */ /* 0x004ea400080011ff */
[----:B-12---:R-:W-:Y:S05]  /*5d70*/  @!P0 BRA `(.L_x_112) ;  /* 0x0000003000888947 */ /* 0x006fea0003800000 */
.L_x_196:
[----:B------:R-:W3:Y:S01]  /*5d80*/  LDS.128 R4, [R4+0x1f0] ;  /* 0x0001f00004047984 */ /* 0x000ee20000000c00 */
[----:B------:R-:W-:Y:S01]  /*5d90*/  UISETP.GE.AND UP0, UPT, UR40, 0x1, UPT ;  /* 0x000000012800788c */ /* 0x000fe2000bf06270 */
[----:B------:R-:W-:Y:S01]  /*5da0*/  @!PT LDS RZ, [RZ] ;  /* 0x00000000fffff984 */ /* 0x000fe20000000800 */
[----:B------:R-:W-:Y:S01]  /*5db0*/  @!PT LDS RZ, [RZ] ;  /* 0x00000000fffff984 */ /* 0x000fe20000000800 */
[----:B------:R-:W-:Y:S01]  /*5dc0*/  @!PT LDS RZ, [RZ] ;  /* 0x00000000fffff984 */ /* 0x000fe20000000800 */
[----:B------:R-:W-:Y:S01]  /*5dd0*/  @!PT LDS RZ, [RZ] ;  /* 0x00000000fffff984 */ /* 0x000fe20000000800 */
[----:B------:R4:W-:Y:S06]  /*5de0*/  MEMBAR.ALL.CTA ;  /* 0x0000000000007992 */ /* 0x0009ec0000008000 */
[----:B----4-:R-:W4:Y:S01]  /*5df0*/  FENCE.VIEW.ASYNC.S ;  /* 0x00000000000073c6 */ /* 0x010f220000000000 */
[----:B---3--:R-:W-:Y:S11]  /*5e00*/  LOP3.LUT P0, RZ, R6, 0x1, RZ, 0xc0, !PT ;  /* 0x0000000106ff7812 */ /* 0x008ff6000780c0ff */
[----:B------:R-:W-:Y:S02]  /*5e10*/  @!UPT UIADD3 URZ, UPT, UPT, URZ, URZ, URZ ;  /* 0x000000fffffff290 */ /* 0x000fe4000fffe0ff */
[----:B----4-:R-:W-:Y:S01]  /*5e20*/  VOTEU.ANY UP1, P0 ;  /* 0x0000000000ff7886 */ /* 0x010fe20000020100 */
[----:B------:R-:W-:Y:S01]  /*5e30*/  PLOP3.LUT P0, PT, PT, PT, UP1, 0x80, 0x8 ;  /* 0x000000000008781c */ /* 0x000fe20003f0f018 */
[----:B------:R-:W-:Y:S11]  /*5e40*/  UP2UR UR47, UPR, URZ, 0x2 ;  /* 0x00000002ff2f7883 */ /* 0x000ff60008000000 */
[----:B------:R-:W-:Y:S01]  /*5e50*/  @!UPT UIADD3 URZ, UPT, UPT, URZ, URZ, URZ ;  /* 0x000000fffffff290 */ /* 0x000fe2000fffe0ff */
        /* <DEDUP_REMOVED lines=13> */
[----:B-1----:R-:W-:Y:S02]  /*5f30*/  UIMAD.WIDE.U32 UR4, UR52, UR51, URZ ;  /* 0x00000033340472a5 */ /* 0x002fe4000f8e00ff */
[----:B------:R-:W-:Y:S02]  /*5f40*/  UIMAD.WIDE.U32 UR6, UR53, UR48, URZ ;  /* 0x00000030350672a5 */ /* 0x000fe4000f8e00ff */
[----:B------:R-:W-:Y:S02]  /*5f50*/  UISETP.NE.AND UP0, UPT, UR50, 0x1, UPT ;  /* 0x000000013200788c */ /* 0x000fe4000bf05270 */
[----:B------:R-:W-:Y:S02]  /*5f60*/  UIMAD.WIDE.U32 UR8, UR37, UR51, URZ ;  /* 0x00000033250872a5 */ /* 0x000fe4000f8e00ff */
[----:B------:R-:W-:Y:S02]  /*5f70*/  UIMAD.WIDE.U32 UR10, UR38, UR48, URZ ;  /* 0x00000030260a72a5 */ /* 0x000fe4000f8e00ff */
[----:B------:R-:W-:Y:S02]  /*5f80*/  UISETP.NE.AND UP1, UPT, UR41, 0x1, UPT ;  /* 0x000000012900788c */ /* 0x000fe4000bf25270 */
[----:B------:R-:W-:Y:S01]  /*5f90*/  UISETP.NE.AND UP2, UPT, UR40, 0x1, UPT ;  /* 0x000000012800788c */ /* 0x000fe2000bf45270 */
[----:B------:R-:W-:Y:S02]  /*5fa0*/  UMOV UR4, UR5 ;  /* 0x0000000500047c82 */ /* 0x000fe40008000000 */
[----:B------:R-:W-:Y:S03]  /*5fb0*/  USHF.R.U32.HI UR5, URZ, UR61, UR4 ;  /* 0x0000003dff057299 */ /* 0x000fe60008011604 */
[----:B------:R-:W-:Y:S02]  /*5fc0*/  UMOV UR4, UR7 ;  /* 0x0000000700047c82 */ /* 0x000fe40008000000 */
[----:B------:R-:W-:Y:S02]  /*5fd0*/  USHF.R.U32.HI UR7, URZ, UR49, UR4 ;  /* 0x00000031ff077299 */ /* 0x000fe40008011604 */
[----:B------:R-:W-:Y:S02]  /*5fe0*/  USEL UR4, UR52, UR5, !UP0 ;  /* 0x0000000534047287 */ /* 0x000fe4000c000000 */
[----:B------:R-:W-:Y:S01]  /*5ff0*/  USEL UR7, UR53, UR7, !UP1 ;  /* 0x0000000735077287 */ /* 0x000fe2000c800000 */
[----:B------:R-:W-:Y:S01]  /*6000*/  UMOV UR5, UR9 ;  /* 0x0000000900057c82 */ /* 0x000fe20008000000 */
[----:B------:R-:W-:Y:S02]  /*6010*/  UIMAD.WIDE.U32 UR8, UR4, UR42, URZ ;  /* 0x0000002a040872a5 */ /* 0x000fe4000f8e00ff */
[----:B------:R-:W-:Y:S03]  /*6020*/  USHF.R.U32.HI UR6, URZ, UR61, UR5 ;  /* 0x0000003dff067299 */ /* 0x000fe60008011605 */
[----:B------:R-:W-:Y:S01]  /*6030*/  UMOV UR5, UR11 ;  /* 0x0000000b00057c82 */ /* 0x000fe20008000000 */
[----:B------:R-:W-:Y:S02]  /*6040*/  UIMAD.WIDE.U32 UR10, UR7, UR42, URZ ;  /* 0x0000002a070a72a5 */ /* 0x000fe4000f8e00ff */
[----:B------:R-:W-:Y:S02]  /*6050*/  USHF.R.U32.HI UR12, URZ, UR49, UR5 ;  /* 0x00000031ff0c7299 */ /* 0x000fe40008011605 */
[----:B------:R-:W-:Y:S01]  /*6060*/  USEL UR6, UR37, UR6, !UP0 ;  /* 0x0000000625067287 */ /* 0x000fe2000c000000 */
[----:B------:R-:W-:Y:S02]  /*6070*/  UMOV UR5, UR9 ;  /* 0x0000000900057c82 */ /* 0x000fe40008000000 */
[----:B------:R-:W-:Y:S01]  /*6080*/  UMOV UR10, UR11 ;  /* 0x0000000b000a7c82 */ /* 0x000fe20008000000 */
[----:B------:R-:W-:Y:S02]  /*6090*/  @UP2 USHF.R.U32.HI UR4, URZ, UR43, UR5 ;  /* 0x0000002bff042299 */ /* 0x000fe40008011605 */
[----:B------:R-:W-:Y:S02]  /*60a0*/  @UP2 USHF.R.U32.HI UR7, URZ, UR43, UR10 ;  /* 0x0000002bff072299 */ /* 0x000fe4000801160a */
[----:B------:R-:W-:Y:S02]  /*60b0*/  UIMAD UR4, UR40, UR4, URZ ;  /* 0x00000004280472a4 */ /* 0x000fe4000f8e02ff */
[----:B------:R-:W-:Y:S02]  /*60c0*/  UIMAD.WIDE.U32 UR10, UR6, UR42, URZ ;  /* 0x0000002a060a72a5 */ /* 0x000fe4000f8e00ff */
[----:B------:R-:W-:Y:S02]  /*60d0*/  USEL UR5, UR38, UR12, !UP1 ;  /* 0x0000000c26057287 */ /* 0x000fe4000c800000 */
[----:B------:R-:W-:Y:S02]  /*60e0*/  UIMAD UR8, UR40, UR7, URZ ;  /* 0x00000007280872a4 */ /* 0x000fe4000f8e02ff */
[----:B------:R-:W-:Y:S03]  /*60f0*/  UISETP.GE.AND UP0, UPT, UR6, UR4, UPT ;  /* 0x000000040600728c */ /* 0x000fe6000bf06270 */
[----:B------:R-:W-:Y:S01]  /*6100*/  UMOV UR4, UR11 ;  /* 0x0000000b00047c82 */ /* 0x000fe20008000000 */
[----:B------:R-:W-:Y:S02]  /*6110*/  UISETP.GE.OR UP0, UPT, UR5, UR8, UP0 ;  /* 0x000000080500728c */ /* 0x000fe40008706670 */
[----:B------:R-:W-:Y:S02]  /*6120*/  USHF.R.U32.HI UR4, URZ, UR43, UR4 ;  /* 0x0000002bff047299 */ /* 0x000fe40008011604 */
[----:B------:R-:W-:Y:S02]  /*6130*/  UIMAD.WIDE.U32 UR8, UR5, UR42, URZ ;  /* 0x0000002a050872a5 */ /* 0x000fe4000f8e00ff */
[----:B------:R-:W-:Y:S02]  /*6140*/  USEL UR11, UR6, UR4, !UP2 ;  /* 0x00000004060b7287 */ /* 0x000fe4000d000000 */
[----:B------:R-:W-:Y:S02]  /*6150*/  UIADD3 UR8, UPT, UPT, -UR5, URZ, URZ ;  /* 0x000000ff05087290 */ /* 0x000fe4000fffe1ff */
[----:B------:R-:W-:Y:S01]  /*6160*/  UIADD3 UR10, UPT, UPT, -UR11, URZ, URZ ;  /* 0x000000ff0b0a7290 */ /* 0x000fe2000fffe1ff */
[----:B------:R-:W-:Y:S01]  /*6170*/  @!UP0 UMOV UR4, UR9 ;  /* 0x0000000900048c82 */ /* 0x000fe20008000000 */
[----:B------:R-:W-:Y:S02]  /*6180*/  UIADD3 UR9, UPT, UPT, -UR6, URZ, URZ ;  /* 0x000000ff06097290 */ /* 0x000fe4000fffe1ff */
[----:B------:R-:W-:Y:S02]  /*6190*/  @!UP0 USHF.R.U32.HI UR4, URZ, UR43, UR4 ;  /* 0x0000002bff048299 */ /* 0x000fe40008011604 */
[----:B------:R-:W-:Y:S02]  /*61a0*/  UIMAD UR10, UR40, UR10, UR6 ;  /* 0x0000000a280a72a4 */ /* 0x000fe4000f8e0206 */
[----:B------:R-:W-:Y:S04]  /*61b0*/  @!UP0 USEL UR4, UR5, UR4, !UP2 ;  /* 0x0000000405048287 */ /* 0x000fe8000d000000 */
[----:B------:R-:W-:Y:S02]  /*61c0*/  @!UP0 UIMAD UR10, UR7, UR10, UR4 ;  /* 0x0000000a070a82a4 */ /* 0x000fe4000f8e0204 */
[----:B------:R-:W-:Y:S02]  /*61d0*/  @!UP0 UIADD3 UR11, UPT, UPT, UR11, -UR4, URZ ;  /* 0x800000040b0b8290 */ /* 0x000fe4000fffe0ff */
[----:B------:R-:W-:Y:S02]  /*61e0*/  UIMAD UR7, UR41, UR8, UR38 ;  /* 0x00000008290772a4 */ /* 0x000fe4000f8e0226 */
[----:B------:R-:W-:Y:S02]  /*61f0*/  @!UP0 UIMAD UR6, UR11, UR40, UR5 ;  /* 0x000000280b0682a4 */ /* 0x000fe4000f8e0205 */
[----:B------:R-:W-:Y:S01]  /*6200*/  UIMAD UR4, UR50, UR9, UR37 ;  /* 0x00000009320472a4 */ /* 0x000fe2000f8e0225 */
[----:B------:R-:W-:Y:S02]  /*6210*/  @!UP0 UMOV UR5, UR10 ;  /* 0x0000000a00058c82 */ /* 0x000fe40008000000 */
[----:B------:R-:W-:Y:S02]  /*6220*/  UIMAD UR38, UR5, UR41, UR7 ;  /* 0x00000029052672a4 */ /* 0x000fe4000f8e0207 */
[----:B------:R-:W-:Y:S11]  /*6230*/  UIMAD UR37, UR6, UR50, UR4 ;  /* 0x00000032062572a4 */ /* 0x000ff6000f8e0204 */
[----:B------:R-:W-:Y:S01]  /*6240*/  @!UPT UIADD3 URZ, UPT, UPT, URZ, URZ, URZ ;  /* 0x000000fffffff290 */ /* 0x000fe2000fffe0ff */
.L_x_113:
[----:B-1----:R-:W-:Y:S01]  /*6250*/  UISETP.NE.AND UP0, UPT, UR39, 0x1, UPT ;  /* 0x000000012700788c */ /* 0x002fe2000bf05270 */
[----:B------:R-:W-:Y:S10]  /*6260*/  IADD3 R144, PT, PT, R144, 0x1, RZ ;  /* 0x0000000190907810 */ /* 0x000ff40007ffe0ff */
[----:B------:R-:W1:Y:S01]  /*6270*/  @!UP0 LDCU.128 UR12, c[0x0][0xb10] ;  /* 0x00016200ff0c87ac */ /* 0x000e620008000c00 */
[----:B------:R-:W3:Y:S01]  /*6280*/  @!UP0 LDCU UR5, c[0x0][0xb0c] ;  /* 0x00016180ff0587ac */ /* 0x000ee20008000800 */
[----:B------:R-:W4:Y:S01]  /*6290*/  @!UP0 LDCU UR10, c[0x0][0xb20] ;  /* 0x00016400ff0a87ac */ /* 0x000f220008000800 */
[----:B-1----:R-:W-:Y:S02]  /*62a0*/  UIMAD.WIDE.U32 UR8, UR38, UR12, URZ ;  /* 0x0000000c260872a5 */ /* 0x002fe4000f8e00ff */
[----:B------:R-:W-:Y:S02]  /*62b0*/  UIMAD.WIDE.U32 UR6, UR37, UR15, URZ ;  /* 0x0000000f250672a5 */ /* 0x000fe4000f8e00ff */
[----:B------:R-:W-:Y:S03]  /*62c0*/  @!UP0 UISETP.NE.AND UP1, UPT, UR14, 0x1, UPT ;  /* 0x000000010e00888c */ /* 0x000fe6000bf25270 */
[----:B------:R-:W-:Y:S01]  /*62d0*/  @!UP0 UMOV UR4, UR9 ;  /* 0x0000000900048c82 */ /* 0x000fe20008000000 */
[----:B---3--:R-:W-:Y:S02]  /*62e0*/  @!UP0 UISETP.NE.AND UP2, UPT, UR5, 0x1, UPT ;  /* 0x000000010500888c */ /* 0x008fe4000bf45270 */
[----:B------:R-:W-:Y:S01]  /*62f0*/  @!UP0 USHF.R.U32.HI UR4, URZ, UR13, UR4 ;  /* 0x0000000dff048299 */ /* 0x000fe20008011604 */
[----:B------:R-:W-:Y:S02]  /*6300*/  @!UP0 UMOV UR6, UR7 ;  /* 0x0000000700068c82 */ /* 0x000fe40008000000 */
[----:B----4-:R-:W-:Y:S02]  /*6310*/  @!UP0 USHF.R.U32.HI UR6, URZ, UR10, UR6 ;  /* 0x0000000aff068299 */ /* 0x010fe40008011606 */
[----:B------:R-:W-:Y:S02]  /*6320*/  @!UP0 USEL UR7, UR38, UR4, !UP2 ;  /* 0x0000000426078287 */ /* 0x000fe4000d000000 */
[----:B------:R-:W-:Y:S04]  /*6330*/  @!UP0 USEL UR6, UR37, UR6, !UP1 ;  /* 0x0000000625068287 */ /* 0x000fe8000c800000 */
[----:B------:R-:W-:Y:S02]  /*6340*/  @!UP0 UIADD3 UR4, UPT, UPT, -UR7, UR6, URZ ;  /* 0x0000000607048290 */ /* 0x000fe4000fffe1ff */
[----:B------:R-:W-:Y:S02]  /*6350*/  @!UP0 UIADD3 UR6, UPT, UPT, UR7, -UR6, URZ ;  /* 0x8000000607068290 */ /* 0x000fe4000fffe0ff */
[----:B------:R-:W-:Y:S02]  /*6360*/  @!UP0 UIMAD UR38, UR4, UR5, UR38 ;  /* 0x00000005042682a4 */ /* 0x000fe4000f8e0226 */
[----:B------:R-:W-:Y:S02]  /*6370*/  @!UP0 UIMAD UR37, UR6, UR14, UR37 ;  /* 0x0000000e062582a4 */ /* 0x000fe4000f8e0225 */
[----:B------:R-:W-:Y:S09]  /*6380*/  ULOP3.LUT UP0, URZ, UR59, 0x1b0, URZ, 0xc0, !UPT ;  /* 0x000001b03bff7892 */ /* 0x000ff2000f80c0ff */
[----:B------:R-:W-:Y:S05]  /*6390*/  BRA.U !UP0, `(.L_x_114) ;  /* 0x0000000108407547 */ /* 0x000fea000b800000 */
[----:B------:R-:W1:Y:S01]  /*63a0*/  LDCU.64 UR8, c[0x4][0x80] ;  /* 0x01001000ff0877ac */ /* 0x000e620008000a00 */
[----:B------:R-:W-:Y:S01]  /*63b0*/  MOV R3, 0x0 ;  /* 0x0000000000037802 */ /* 0x000fe20000000f00 */
[----:B------:R-:W-:Y:S02]  /*63c0*/  HFMA2 R12, -RZ, RZ, 0, 5.9604644775390625e-08 ;  /* 0x00000001ff0c7431 */ /* 0x000fe400000001ff */
[----:B------:R-:W-:Y:S02]  /*63d0*/  IMAD.MOV.U32 R8, RZ, RZ, 0x70 ;  /* 0x00000070ff087424 */ /* 0x000fe400078e00ff */
[----:B------:R-:W-:Y:S01]  /*63e0*/  IMAD.MOV.U32 R13, RZ, RZ, RZ ;  /* 0x000000ffff0d7224 */ /* 0x000fe200078e00ff */
[----:B------:R-:W3:Y:S01]  /*63f0*/  LDCU.64 UR6, c[0x4][0x88] ;  /* 0x01001100ff0677ac */ /* 0x000ee20008000a00 */
[----:B------:R-:W4:Y:S01]  /*6400*/  LDC.64 R2, c[0x4][R3] ;  /* 0x0100000003027b82 */ /* 0x000f220000000a00 */
[----:B------:R-:W2:Y:S01]  /*6410*/  LDCU.64 UR4, c[0x4][0x8] ;  /* 0x01000100ff0477ac */ /* 0x000ea20008000a00 */
[----:B-1----:R-:W-:Y:S01]  /*6420*/  MOV R5, UR9 ;  /* 0x0000000900057c02 */ /* 0x002fe20008000f00 */
[----:B------:R-:W-:Y:S01]  /*6430*/  IMAD.U32 R4, RZ, RZ, UR8 ;  /* 0x00000008ff047e24 */ /* 0x000fe2000f8e00ff */
[----:B---3--:R-:W-:Y:S01]  /*6440*/  MOV R7, UR7 ;  /* 0x0000000700077c02 */ /* 0x008fe20008000f00 */
[----:B------:R-:W-:Y:S01]  /*6450*/  IMAD.U32 R6, RZ, RZ, UR6 ;  /* 0x00000006ff067e24 */ /* 0x000fe2000f8e00ff */
[----:B--2---:R-:W-:Y:S01]  /*6460*/  MOV R11, UR5 ;  /* 0x00000005000b7c02 */ /* 0x004fe20008000f00 */
[----:B------:R-:W-:Y:S02]  /*6470*/  IMAD.U32 R10, RZ, RZ, UR4 ;  /* 0x00000004ff0a7e24 */ /* 0x000fe4000f8e00ff */
[----:B------:R-:W-:Y:S07]  /*6480*/  LEPC R20, `(.L_x_114) ;  /* 0x000000001014794e */ /* 0x000fee0000000000 */
[----:B----45:R-:W-:Y:S05]  /*6490*/  CALL.ABS.NOINC R2 ;  /* 0x0000000002007343 */ /* 0x030fea0003c00000 */
.L_x_114:
[----:B------:R-:W-:Y:S01]  /*64a0*/  LOP3.LUT P0, RZ, R151, 0x1b0, RZ, 0xc0, !PT ;  /* 0x000001b097ff7812 */ /* 0x000fe2000780c0ff */
[----:B------:R-:W-:Y:S11]  /*64b0*/  BSSY.RECONVERGENT B6, `(.L_x_115) ;  /* 0x0000013000067945 */ /* 0x000ff60003800200 */
[----:B------:R-:W-:Y:S01]  /*64c0*/  @!UPT UIADD3 URZ, UPT, UPT, URZ, URZ, URZ ;  /* 0x000000fffffff290 */ /* 0x000fe2000fffe0ff */
[----:B------:R-:W-:Y:S05]  /*64d0*/  @!P0 BRA `(.L_x_116) ;  /* 0x0000000000408947 */ /* 0x000fea0003800000 */
        /* <DEDUP_REMOVED lines=16> */
.L_x_116:
[----:B------:R-:W-:Y:S05]  /*65e0*/  BSYNC.RECONVERGENT B6 ;  /* 0x0000000000067941 */ /* 0x000fea0003800200 */
.L_x_115:
[----:B------:R-:W-:Y:S01]  /*65f0*/  ISETP.NE.U32.AND P3, PT, R138, RZ, PT ;  /* 0x000000ff8a00720c */ /* 0x000fe20003f65070 */
[----:B------:R-:W-:Y:S01]  /*6600*/  UISETP.NE.AND UP1, UPT, UR60, URZ, UPT ;  /* 0x000000ff3c00728c */ /* 0x000fe2000bf25270 */
[----:B------:R-:W-:Y:S02]  /*6610*/  ISETP.NE.U32.AND P4, PT, R134, RZ, PT ;  /* 0x000000ff8600720c */ /* 0x000fe40003f85070 */
[----:B------:R-:W-:Y:S02]  /*6620*/  ISETP.NE.AND.EX P3, PT, R139, RZ, PT, P3 ;  /* 0x000000ff8b00720c */ /* 0x000fe40003f65330 */
[----:B------:R-:W-:Y:S02]  /*6630*/  PLOP3.LUT P1, PT, PT, PT, PT, 0x8, 0x80 ;  /* 0x000000000080781c */ /* 0x000fe40003f2e170 */
[----:B------:R-:W-:Y:S02]  /*6640*/  PLOP3.LUT P0, PT, PT, PT, UP1, 0x80, 0x8 ;  /* 0x000000000008781c */ /* 0x000fe40003f0f018 */
[----:B------:R-:W-:Y:S02]  /*6650*/  ISETP.NE.AND.EX P4, PT, R135, RZ, PT, P4 ;  /* 0x000000ff8700720c */ /* 0x000fe40003f85340 */
[----:B------:R-:W1:Y:S09]  /*6660*/  @UP1 LDCU.64 UR4, c[0x0][0x888] ;  /* 0x00011100ff0417ac */ /* 0x000e720008000a00 */
[----:B------:R-:W-:Y:S01]  /*6670*/  @P0 PLOP3.LUT P1, PT, P3, PT, PT, 0x80, 0x8 ;  /* 0x000000000008081c */ /* 0x000fe20001f2f070 */
[----:B-1----:R-:W-:Y:S04]  /*6680*/  @UP1 UISETP.NE.U32.AND UP0, UPT, UR4, URZ, UPT ;  /* 0x000000ff0400128c */ /* 0x002fe8000bf05070 */
[----:B------:R-:W-:Y:S04]  /*6690*/  @UP1 UISETP.NE.AND.EX UP0, UPT, UR5, URZ, UPT, UP0 ;  /* 0x000000ff0500128c */ /* 0x000fe8000bf05300 */
[----:B------:R-:W-:Y:S01]  /*66a0*/  @UP1 USEL UR4, URZ, 0xffffffff, UP0 ;  /* 0xffffffffff041887 */ /* 0x000fe20008000000 */
[----:B------:R-:W-:Y:S11]  /*66b0*/  @!P3 BRA `(.L_x_117) ;  /* 0x000000000030b947 */ /* 0x000ff60003800000 */
[----:B------:R-:W-:Y:S01]  /*66c0*/  ISETP.NE.U32.AND P2, PT, R136, RZ, PT ;  /* 0x000000ff8800720c */ /* 0x000fe20003f45070 */
[----:B------:R-:W1:Y:S01]  /*66d0*/  LDCU.64 UR6, c[0x0][0x358] ;  /* 0x00006b00ff0677ac */ /* 0x000e620008000a00 */
[----:B------:R-:W-:Y:S02]  /*66e0*/  IMAD.MOV.U32 R141, RZ, RZ, 0x1 ;  /* 0x00000001ff8d7424 */ /* 0x000fe400078e00ff */
[----:B------:R-:W-:Y:S11]  /*66f0*/  ISETP.NE.AND.EX P2, PT, R137, RZ, PT, P2 ;  /* 0x000000ff8900720c */ /* 0x000ff60003f45320 */
[----:B------:R-:W-:Y:S02]  /*6700*/  @!UPT UIADD3 URZ, UPT, UPT, URZ, URZ, URZ ;  /* 0x000000fffffff290 */ /* 0x000fe4000fffe0ff */
[----:B------:R-:W3:Y:S01]  /*6710*/  @P2 LDC.64 R2, c[0x0][0x888] ;  /* 0x00022200ff022b82 */ /* 0x000ee20000000a00 */
[----:B--2---:R-:W-:Y:S04]  /*6720*/  @P2 IMAD R0, R138, UR36, RZ ;  /* 0x000000248a002c24 */ /* 0x004fe8000f8e02ff */
[----:B---3--:R-:W-:Y:S04]  /*6730*/  @P2 IMAD.WIDE R2, R0, 0x4, R2 ;  /* 0x0000000400022825 */ /* 0x008fe800078e0202 */
[----:B------:R-:W-:Y:S01]  /*6740*/  HFMA2 R0, -RZ, RZ, 0, 5.9604644775390625e-08 ;  /* 0x00000001ff007431 */ /* 0x000fe200000001ff */
[----:B-1---5:R1:W5:Y:S04]  /*6750*/  @P2 LDG.E R71, desc[UR6][R2.64] ;  /* 0x0000000602472981 */ /* 0x022368000c1e1900 */
[----:B------:R-:W-:Y:S01]  /*6760*/  @!P2 PRMT R141, R0, 0x7610, R141 ;  /* 0x00007610008da816 */ /* 0x000fe2000000008d */
[----:B-1----:R-:W3:Y:S06]  /*6770*/  @!P2 LDC R71, c[0x0][0x880] ;  /* 0x00022000ff47ab82 */ /* 0x002eec0000000800 */
.L_x_117:
[----:B------:R-:W-:Y:S05]  /*6780*/  @!P4 BRA `(.L_x_118) ;  /* 0x000000000024c947 */ /* 0x000fea0003800000 */
[----:B------:R-:W-:Y:S01]  /*6790*/  ISETP.NE.U32.AND P2, PT, R132, RZ, PT ;  /* 0x000000ff8400720c */ /* 0x000fe20003f45070 */
[----:B------:R-:W1:Y:S03]  /*67a0*/  LDCU.64 UR6, c[0x0][0x358] ;  /* 0x00006b00ff0677ac */ /* 0x000e660008000a00 */
[----:B------:R-:W-:Y:S11]  /*67b0*/  ISETP.NE.AND.EX P2, PT, R133, RZ, PT, P2 ;  /* 0x000000ff8500720c */ /* 0x000ff60003f45320 */
[----:B------:R-:W-:Y:S02]  /*67c0*/  @!UPT UIADD3 URZ, UPT, UPT, URZ, URZ, URZ ;  /* 0x000000fffffff290 */ /* 0x000fe4000fffe0ff */
[----:B------:R-:W4:Y:S01]  /*67d0*/  @P2 LDC.64 R2, c[0x0][0x8a8] ;  /* 0x00022a00ff022b82 */ /* 0x000f220000000a00 */
[----:B--2---:R-:W-:Y:S04]  /*67e0*/  @P2 IMAD R0, R134, UR36, RZ ;  /* 0x0000002486002c24 */ /* 0x004fe8000f8e02ff */
[----:B----4-:R-:W-:Y:S05]  /*67f0*/  @P2 IMAD.WIDE R2, R0, 0x4, R2 ;  /* 0x0000000400022825 */ /* 0x010fea00078e0202 */
[----:B-1---5:R1:W5:Y:S02]  /*6800*/  @P2 LDG.E R70, desc[UR6][R2.64] ;  /* 0x0000000602462981 */ /* 0x022364000c1e1900 */
[----:B-1----:R-:W4:Y:S02]  /*6810*/  @!P2 LDC R70, c[0x0][0x8a0] ;  /* 0x00022800ff46ab82 */ /* 0x002f240000000800 */
.L_x_118:
[----:B---3-5:R-:W-:Y:S01]  /*6820*/  @P0 FSETP.NEU.AND P4, PT, R71, RZ, PT ;  /* 0x000000ff4700020b */ /* 0x028fe20003f8d000 */
[----:B--2---:R-:W-:Y:S01]  /*6830*/  IMAD.U32 R0, RZ, RZ, UR4 ;  /* 0x00000004ff007e24 */ /* 0x004fe2000f8e00ff */
[----:B------:R-:W-:Y:S01]  /*6840*/  @P0 LOP3.LUT P2, RZ, R141, 0xff, RZ, 0xc0, !PT ;  /* 0x000000ff8dff0812 */ /* 0x000fe2000784c0ff */
[----:B------:R-:W-:Y:S01]  /*6850*/  BSSY B1, `(.L_x_119) ;  /* 0x000003e000017945 */ /* 0x000fe20003800000 */
[----:B------:R-:W-:Y:S02]  /*6860*/  @P0 SEL R2, RZ, 0xffffffff, P4 ;  /* 0xffffffffff020807 */ /* 0x000fe40002000000 */
[----:B------:R-:W-:Y:S02]  /*6870*/  CS2R R18, SRZ ;  /* 0x0000000000127805 */ /* 0x000fe4000001ff00 */
[----:B------:R-:W-:Y:S02]  /*6880*/  LEA R143, R68, UR44, 0x3 ;  /* 0x0000002c448f7c11 */ /* 0x000fe4000f8e18ff */
[----:B------:R-:W-:Y:S02]  /*6890*/  CS2R R16, SRZ ;  /* 0x0000000000107805 */ /* 0x000fe4000001ff00 */
[----:B------:R-:W-:Y:S02]  /*68a0*/  @P1 SEL R2, R0, R2, !P2 ;  /* 0x0000000200021207 */ /* 0x000fe40005000000 */
[----:B------:R-:W-:Y:S02]  /*68b0*/  CS2R R26, SRZ ;  /* 0x00000000001a7805 */ /* 0x000fe4000001ff00 */
[----:B------:R-:W-:Y:S02]  /*68c0*/  SHF.L.U32 R4, R147, 0x1f, RZ ;  /* 0x0000001f93047819 */ /* 0x000fe400000006ff */
[----:B------:R-:W-:Y:S02]  /*68d0*/  CS2R R24, SRZ ;  /* 0x0000000000187805 */ /* 0x000fe4000001ff00 */
[----:B------:R-:W-:Y:S02]  /*68e0*/  @P0 LOP3.LUT R2, R2, 0x1, RZ, 0xc0, !PT ;  /* 0x0000000102020812 */ /* 0x000fe400078ec0ff */
[----:B------:R-:W-:Y:S02]  /*68f0*/  CS2R R30, SRZ ;  /* 0x00000000001e7805 */ /* 0x000fe4000001ff00 */
[----:B------:R-:W-:Y:S02]  /*6900*/  PLOP3.LUT P5, PT, PT, PT, PT, 0x8, 0x80 ;  /* 0x000000000080781c */ /* 0x000fe40003fae170 */
[----:B------:R-:W-:Y:S02]  /*6910*/  CS2R R28, SRZ ;  /* 0x00000000001c7805 */ /* 0x000fe4000001ff00 */
[----:B------:R-:W-:Y:S01]  /*6920*/  ISETP.NE.U32.OR P1, PT, R2, 0x1, !P0 ;  /* 0x000000010200780c */ /* 0x000fe20004725470 */
[----:B------:R-:W-:Y:S01]  /*6930*/  IMAD R2, R68, 0x40, R69 ;  /* 0x0000004044027824 */ /* 0x000fe200078e0245 */
[----:B------:R-:W-:Y:S02]  /*6940*/  CS2R R34, SRZ ;  /* 0x0000000000227805 */ /* 0x000fe4000001ff00 */
[----:B------:R-:W-:Y:S09]  /*6950*/  CS2R R32, SRZ ;  /* 0x0000000000207805 */ /* 0x000ff2000001ff00 */
[----:B------:R-:W-:Y:S04]  /*6960*/  @P1 SHF.L.U32 R0, R145, 0x1f, RZ ;  /* 0x0000001f91001819 */ /* 0x000fe800000006ff */
[----:B------:R-:W1:Y:S01]  /*6970*/  @P1 SYNCS.PHASECHK.TRANS64.TRYWAIT P0, [UR44+0x140], R0 ;  /* 0x00014000ff0015a7 */ /* 0x000e62000800112c */
[----:B------:R2:W3:Y:S01]  /*6980*/  SYNCS.PHASECHK.TRANS64.TRYWAIT P4, [R143+URZ+0x180], R4 ;  /* 0x000180048f0075a7 */ /* 0x0004e200080811ff */
[----:B-1----:R-:W-:Y:S01]  /*6990*/  @P1 PLOP3.LUT P5, PT, P0, PT, PT, 0x8, 0x80 ;  /* 0x000000000080181c */ /* 0x002fe200007ae170 */
[----:B------:R-:W-:Y:S01]  /*69a0*/  @!UPT UIADD3 URZ, UPT, UPT, URZ, URZ, URZ ;  /* 0x000000fffffff290 */ /* 0x000fe2000fffe0ff */
[----:B--23--:R-:W-:Y:S11]  /*69b0*/  @!P1 BRA `(.L_x_120) ;  /* 0x00000000009c9947 */ /* 0x00cff60003800000 */
[----:B------:R-:W-:Y:S01]  /*69c0*/  ISETP.NE.U32.AND P0, PT, RZ, UR56, PT ;  /* 0x00000038ff007c0c */ /* 0x000fe2000bf05070 */
[----:B------:R-:W-:Y:S01]  /*69d0*/  BSSY B0, `(.L_x_121) ;  /* 0x0000016000007945 */ /* 0x000fe20003800000 */
[----:B------:R-:W-:Y:S02]  /*69e0*/  FSETP.NEU.AND P2, PT, R71, RZ, PT ;  /* 0x000000ff4700720b */ /* 0x000fe40003f4d000 */
[----:B------:R-:W-:Y:S02]  /*69f0*/  CS2R R34, SRZ ;  /* 0x0000000000227805 */ /* 0x000fe4000001ff00 */
[----:B------:R-:W-:Y:S02]  /*6a00*/  ISETP.NE.AND.EX P0, PT, RZ, UR57, PT, P0 ;  /* 0x00000039ff007c0c */ /* 0x000fe4000bf05300 */
[----:B------:R-:W-:Y:S02]  /*6a10*/  CS2R R32, SRZ ;  /* 0x0000000000207805 */ /* 0x000fe4000001ff00 */
[----:B------:R-:W-:Y:S02]  /*6a20*/  LOP3.LUT P1, RZ, R141, 0xff, RZ, 0xc0, !PT ;  /* 0x000000ff8dff7812 */ /* 0x000fe4000782c0ff */
[----:B------:R-:W-:Y:S02]  /*6a30*/  CS2R R30, SRZ ;  /* 0x00000000001e7805 */ /* 0x000fe4000001ff00 */
[----:B------:R-:W-:Y:S02]  /*6a40*/  SEL R0, RZ, 0xffffffff, P2 ;  /* 0xffffffffff007807 */ /* 0x000fe40001000000 */
[----:B------:R-:W-:Y:S02]  /*6a50*/  CS2R R28, SRZ ;  /* 0x00000000001c7805 */ /* 0x000fe4000001ff00 */
[----:B------:R-:W-:Y:S02]  /*6a60*/  SEL R3, RZ, 0xffffffff, P0 ;  /* 0xffffffffff037807 */ /* 0x000fe40000000000 */
[----:B------:R-:W-:Y:S02]  /*6a70*/  CS2R R26, SRZ ;  /* 0x00000000001a7805 */ /* 0x000fe4000001ff00 */
[----:B------:R-:W-:Y:S02]  /*6a80*/  CS2R R24, SRZ ;  /* 0x0000000000187805 */ /* 0x000fe4000001ff00 */
[----:B------:R-:W-:Y:S02]  /*6a90*/  CS2R R18, SRZ ;  /* 0x0000000000127805 */ /* 0x000fe4000001ff00 */
[----:B------:R-:W-:Y:S02]  /*6aa0*/  @P3 SEL R0, R3, R0, !P1 ;  /* 0x0000000003003207 */ /* 0x000fe40004800000 */
[----:B------:R-:W-:Y:S02]  /*6ab0*/  CS2R R16, SRZ ;  /* 0x0000000000107805 */ /* 0x000fe4000001ff00 */
[----:B------:R-:W-:Y:S04]  /*6ac0*/  LOP3.LUT R0, R0, 0x1, RZ, 0xc0, !PT ;  /* 0x0000000100007812 */ /* 0x000fe800078ec0ff */
[----:B------:R-:W-:Y:S01]  /*6ad0*/  ISETP.NE.U32.AND P0, PT, R0, 0x1, PT ;  /* 0x000000010000780c */ /* 0x000fe20003f05070 */
[----:B------:R-:W-:Y:S01]  /*6ae0*/  @!UPT UIADD3 URZ, UPT, UPT, URZ, URZ, URZ ;  /* 0x000000fffffff290 */ /* 0x000fe2000fffe0ff */
[----:B------:R-:W-:Y:S11]  /*6af0*/  @!P5 BRA `(.L_x_122) ;  /* 0x00000000000cd947 */ /* 0x000ff60003800000 */
[----:B------:R-:W-:Y:S04]  /*6b00*/  SHF.L.U32 R3, R145, 0x1f, RZ ;  /* 0x0000001f91037819 */ /* 0x000fe800000006ff */
[----:B------:R-:W1:Y:S02]  /*6b10*/  SYNCS.PHASECHK.TRANS64.TRYWAIT P1, [UR44+0x140], R3 ;  /* 0x00014003ff0075a7 */ /* 0x000e64000802112c */
[----:B-1----:R-:W-:Y:S05]  /*6b20*/  @!P1 BRA `(.L_x_123) ;  /* 0x0000002400309947 */ /* 0x002fea0003800000 */
.L_x_122:
[----:B------:R-:W-:Y:S05]  /*6b30*/  BSYNC B0 ;  /* 0x0000000000007941 */ /* 0x000fea0003800000 */
.L_x_121:
[----:B------:R2:W3:Y:S01]  /*6b40*/  @P0 LDS.128 R32, [R140+UR44+0x400] ;  /* 0x0004002c8c200984 */ /* 0x0004e20008000c00 */
[----:B------:R-:W5:Y:S01]  /*6b50*/  S2UR UR5, SR_CgaCtaId ;  /* 0x00000000000579c3 */ /* 0x000f620000008800 */
[----:B------:R-:W-:Y:S01]  /*6b60*/  UIADD3 UR4, UPT, UPT, UR44, 0x148, URZ ;  /* 0x000001482c047890 */ /* 0x000fe2000fffe0ff */
[----:B------:R-:W-:Y:S01]  /*6b70*/  LOP3.LUT R145, R145, 0x1, RZ, 0x3c, !PT ;  /* 0x0000000191917812 */ /* 0x000fe200078e3cff */
[----:B------:R2:W1:Y:S04]  /*6b80*/  @P0 LDS.128 R28, [R150+0x10] ;  /* 0x00001000961c0984 */ /* 0x0004680000000c00 */
[----:B------:R2:W1:Y:S04]  /*6b90*/  @P0 LDS.128 R24, [R149+0x20] ;  /* 0x0000200095180984 */ /* 0x0004680000000c00 */
[----:B------:R2:W1:Y:S01]  /*6ba0*/  @P0 LDS.128 R16, [R148+0x30] ;  /* 0x0000300094100984 */ /* 0x0004620000000c00 */
[----:B------:R-:W-:Y:S01]  /*6bb0*/  @!PT LDS RZ, [RZ] ;  /* 0x00000000fffff984 */ /* 0x000fe20000000800 */
[----:B------:R-:W-:Y:S01]  /*6bc0*/  @!PT LDS RZ, [RZ] ;  /* 0x00000000fffff984 */ /* 0x000fe20000000800 */
[----:B------:R-:W-:Y:S01]  /*6bd0*/  @!PT LDS RZ, [RZ] ;  /* 0x00000000fffff984 */ /* 0x000fe20000000800 */
[----:B------:R-:W-:Y:S01]  /*6be0*/  @!PT LDS RZ, [RZ] ;  /* 0x00000000fffff984 */ /* 0x000fe20000000800 */
[----:B------:R4:W-:Y:S06]  /*6bf0*/  MEMBAR.ALL.CTA ;  /* 0x0000000000007992 */ /* 0x0009ec0000008000 */
[----:B----4-:R-:W4:Y:S01]  /*6c00*/  FENCE.VIEW.ASYNC.S ;  /* 0x00000000000073c6 */ /* 0x010f220000000000 */
[----:B-----5:R-:W-:Y:S09]  /*6c10*/  UPRMT UR4, UR5, 0x654, UR4 ;  /* 0x0000065405047896 */ /* 0x020ff20008000004 */
[----:B----4-:R-:W-:Y:S03]  /*6c20*/  SYNCS.ARRIVE.TRANS64.RED.A1T0 RZ, [UR4], RZ ;  /* 0x000000ffffff79a7 */ /* 0x010fe60008100404 */
.L_x_120:
[----:B------:R-:W-:Y:S05]  /*6c30*/  BSYNC B1 ;  /* 0x0000000000017941 */ /* 0x000fea0003800000 */
.L_x_119:
[----:B-1----:R-:W-:Y:S04]  /*6c40*/  SHF.R.U32.HI R0, RZ, 0x15, R2 ;  /* 0x00000015ff007819 */ /* 0x002fe80000011602 */
[----:B------:R-:W-:Y:S01]  /*6c50*/  LOP3.LUT P0, RZ, R0, 0x3, R142, 0x48, !PT ;  /* 0x0000000300ff7812 */ /* 0x000fe2000780488e */
[----:B------:R-:W-:Y:S01]  /*6c60*/  @!UPT UIADD3 URZ, UPT, UPT, URZ, URZ, URZ ;  /* 0x000000fffffff290 */ /* 0x000fe2000fffe0ff */
[----:B------:R-:W-:Y:S11]  /*6c70*/  @P4 BRA `(.L_x_124) ;  /* 0x0000000000084947 */ /* 0x000ff60003800000 */
[----:B------:R-:W1:Y:S02]  /*6c80*/  SYNCS.PHASECHK.TRANS64.TRYWAIT P1, [R143+URZ+0x180], R4 ;  /* 0x000180048f0075a7 */ /* 0x000e6400080211ff */
[----:B-1----:R-:W-:Y:S05]  /*6c90*/  @!P1 BRA `(.L_x_125) ;  /* 0x0000002000ec9947 */ /* 0x002fea0003800000 */
.L_x_124:
[----:B------:R-:W-:Y:S05]  /*6ca0*/  @!P0 BRA `(.L_x_126) ;  /* 0x0000000000408947 */ /* 0x000fea0003800000 */
[----:B------:R-:W1:Y:S01]  /*6cb0*/  LDCU.64 UR8, c[0x4][0x70] ;  /* 0x01000e00ff0877ac */ /* 0x000e620008000a00 */
[----:B------:R-:W-:Y:S01]  /*6cc0*/  MOV R15, 0x0 ;  /* 0x00000000000f7802 */ /* 0x000fe20000000f00 */
[----:B------:R-:W-:Y:S02]  /*6cd0*/  HFMA2 R12, -RZ, RZ, 0, 5.9604644775390625e-08 ;  /* 0x00000001ff0c7431 */ /* 0x000fe400000001ff */
[----:B------:R-:W-:Y:S02]  /*6ce0*/  IMAD.MOV.U32 R8, RZ, RZ, 0x192 ;  /* 0x00000192ff087424 */ /* 0x000fe400078e00ff */
[----:B------:R-:W-:Y:S01]  /*6cf0*/  IMAD.MOV.U32 R13, RZ, RZ, RZ ;  /* 0x000000ffff0d7224 */ /* 0x000fe200078e00ff */
[----:B------:R-:W5:Y:S01]  /*6d00*/  LDCU.64 UR6, c[0x4][0x78] ;  /* 0x01000f00ff0677ac */ /* 0x000f620008000a00 */
[----:B------:R-:W2:Y:S01]  /*6d10*/  LDC.64 R14, c[0x4][R15] ;  /* 0x010000000f0e7b82 */ /* 0x000ea20000000a00 */
[----:B------:R-:W3:Y:S01]  /*6d20*/  LDCU.64 UR4, c[0x4][0x10] ;  /* 0x01000200ff0477ac */ /* 0x000ee20008000a00 */
[----:B-1----:R-:W-:Y:S01]  /*6d30*/  MOV R5, UR9 ;  /* 0x0000000900057c02 */ /* 0x002fe20008000f00 */
[----:B------:R-:W-:Y:S01]  /*6d40*/  IMAD.U32 R4, RZ, RZ, UR8 ;  /* 0x00000008ff047e24 */ /* 0x000fe2000f8e00ff */
[----:B-----5:R-:W-:Y:S01]  /*6d50*/  MOV R7, UR7 ;  /* 0x0000000700077c02 */ /* 0x020fe20008000f00 */
[----:B------:R-:W-:Y:S01]  /*6d60*/  IMAD.U32 R6, RZ, RZ, UR6 ;  /* 0x00000006ff067e24 */ /* 0x000fe2000f8e00ff */
[----:B---3--:R-:W-:Y:S01]  /*6d70*/  MOV R11, UR5 ;  /* 0x00000005000b7c02 */ /* 0x008fe20008000f00 */
[----:B------:R-:W-:Y:S02]  /*6d80*/  IMAD.U32 R10, RZ, RZ, UR4 ;  /* 0x00000004ff0a7e24 */ /* 0x000fe4000f8e00ff */
[----:B------:R-:W-:Y:S07]  /*6d90*/  LEPC R20, `(.L_x_126) ;  /* 0x000000001014794e */ /* 0x000fee0000000000 */
[----:B--2-4-:R-:W-:Y:S05]  /*6da0*/  CALL.ABS.NOINC R14 ;  /* 0x000000000e007343 */ /* 0x014fea0003c00000 */
.L_x_126:
[----:B------:R-:W-:Y:S01]  /*6db0*/  LOP3.LUT P0, RZ, R131, 0x60, RZ, 0xc0, !PT ;  /* 0x0000006083ff7812 */ /* 0x000fe2000780c0ff */
[----:B------:R-:W-:Y:S05]  /*6dc0*/  WARPSYNC.ALL ;  /* 0x0000000000007948 */ /* 0x000fea0003800000 */
[----:B------:R-:W-:Y:S01]  /*6dd0*/  R2UR UR4, R2 ;  /* 0x00000000020472ca */ /* 0x000fe200000e0000 */
[----:B------:R-:W-:Y:S01]  /*6de0*/  BSSY.RECONVERGENT B0, `(.L_x_127) ;  /* 0x000011f000007945 */ /* 0x000fe20003800200 */
[----:B---3--:R-:W-:Y:S02]  /*6df0*/  F2FP.F16.E4M3.UNPACK_B R2, R32 ;  /* 0x00000020ff02723e */ /* 0x008fe400020006ff */
[-C--:B------:R-:W-:Y:S02]  /*6e00*/  F2FP.F16.E4M3.UNPACK_B R21, R33.reuse ;  /* 0x00000021ff15723e */ /* 0x080fe400020006ff */
[----:B------:R-:W-:Y:S01]  /*6e10*/  F2FP.F16.E4M3.UNPACK_B R12, R28 ;  /* 0x0000001cff0c723e */ /* 0x000fe200020006ff */
[----:B------:R-:W-:Y:S01]  /*6e20*/  HADD2.F32 R0, -RZ, R2.H0_H0 ;  /* 0x20000002ff007230 */ /* 0x000fe20000004100 */
[----:B------:R-:W-:Y:S01]  /*6e30*/  F2FP.F16.E4M3.UNPACK_B R32, R32.H1 ;  /* 0x00000020ff20723e */ /* 0x000fe200030006ff */
[--C-:B------:R-:W-:Y:S01]  /*6e40*/  HADD2.F32 R73, -RZ, R21.reuse.H0_H0 ;  /* 0x20000015ff497230 */ /* 0x100fe20000004100 */
[----:B------:R-:W-:Y:S01]  /*6e50*/  F2FP.F16.E4M3.UNPACK_B R33, R33.H1 ;  /* 0x00000021ff21723e */ /* 0x000fe200030006ff */
[----:B------:R-:W-:Y:S01]  /*6e60*/  HADD2.F32 R74, -RZ, R21.H1_H1 ;  /* 0x30000015ff4a7230 */ /* 0x000fe20000004100 */
[-C--:B------:R-:W-:Y:S01]  /*6e70*/  F2FP.F16.E4M3.UNPACK_B R20, R34.reuse ;  /* 0x00000022ff14723e */ /* 0x080fe200020006ff */
[--C-:B------:R-:W-:Y:S01]  /*6e80*/  HADD2.F32 R3, -RZ, R32.reuse.H0_H0 ;  /* 0x20000020ff037230 */ /* 0x100fe20000004100 */
[----:B------:R-:W-:Y:S01]  /*6e90*/  F2FP.F16.E4M3.UNPACK_B R15, R34.H1 ;  /* 0x00000022ff0f723e */ /* 0x000fe200030006ff */
[----:B------:R-:W-:Y:S01]  /*6ea0*/  HADD2.F32 R72, -RZ, R32.H1_H1 ;  /* 0x30000020ff487230 */ /* 0x000fe20000004100 */
[-C--:B------:R-:W-:Y:S01]  /*6eb0*/  F2FP.F16.E4M3.UNPACK_B R14, R35.reuse ;  /* 0x00000023ff0e723e */ /* 0x080fe200020006ff */
[--C-:B------:R-:W-:Y:S01]  /*6ec0*/  HADD2.F32 R75, -RZ, R33.reuse.H0_H0 ;  /* 0x20000021ff4b7230 */ /* 0x100fe20000004100 */
[----:B------:R-:W-:Y:S01]  /*6ed0*/  F2FP.F16.E4M3.UNPACK_B R13, R35.H1 ;  /* 0x00000023ff0d723e */ /* 0x000fe200030006ff */
[----:B------:R-:W-:Y:S01]  /*6ee0*/  HADD2.F32 R76, -RZ, R33.H1_H1 ;  /* 0x30000021ff4c7230 */ /* 0x000fe20000004100 */
[----:B------:R-:W-:Y:S01]  /*6ef0*/  F2FP.F16.E4M3.UNPACK_B R28, R28.H1 ;  /* 0x0000001cff1c723e */ /* 0x000fe200030006ff */
[--C-:B------:R-:W-:Y:S01]  /*6f00*/  HADD2.F32 R77, -RZ, R20.reuse.H0_H0 ;  /* 0x20000014ff4d7230 */ /* 0x100fe20000004100 */
[-C--:B------:R-:W-:Y:S01]  /*6f10*/  F2FP.F16.E4M3.UNPACK_B R11, R29.reuse ;  /* 0x0000001dff0b723e */ /* 0x080fe200020006ff */
        /* <DEDUP_REMOVED lines=43> */
[----:B------:R-:W-:Y:S01]  /*71d0*/  IADD3 R143, PT, PT, R143, 0x1a0, RZ ;  /* 0x000001a08f8f7810 */ /* 0x000fe20007ffe0ff */
[----:B------:R-:W-:Y:S01]  /*71e0*/  HADD2.F32 R100, -RZ, R6.H1_H1 ;  /* 0x30000006ff647230 */ /* 0x000fe20000004100 */
[----:B------:R-:W-:Y:S01]  /*71f0*/  IADD3 R68, PT, PT, R68, 0x1, RZ ;  /* 0x0000000144447810 */ /* 0x000fe20007ffe0ff */
[--C-:B------:R-:W-:Y:S01]  /*7200*/  HADD2.F32 R101, -RZ, R5.reuse.H0_H0 ;  /* 0x20000005ff657230 */ /* 0x100fe20000004100 */
[----:B------:R-:W-:Y:S01]  /*7210*/  LOP3.LUT R143, R143, 0xfefffff8, RZ, 0xc0, !PT ;  /* 0xfefffff88f8f7812 */ /* 0x000fe200078ec0ff */
[----:B------:R-:W-:Y:S02]  /*7220*/  HADD2.F32 R102, -RZ, R5.H1_H1 ;  /* 0x30000005ff667230 */ /* 0x000fe40000004100 */
[--C-:B------:R-:W-:Y:S02]  /*7230*/  HADD2.F32 R103, -RZ, R4.reuse.H0_H0 ;  /* 0x20000004ff677230 */ /* 0x100fe40000004100 */
[----:B------:R-:W-:Y:S02]  /*7240*/  HADD2.F32 R104, -RZ, R4.H1_H1 ;  /* 0x30000004ff687230 */ /* 0x000fe40000004100 */
[----:B------:R-:W1:Y:S01]  /*7250*/  LDTM.x64 R4, tmem[UR4] ;  /* 0x00000004000479ee */ /* 0x000e620008340000 */
[----:B------:R-:W-:Y:S01]  /*7260*/  NOP ;  /* 0x0000000000007918 */ /* 0x000fe20000000000 */
[----:B-1----:R1:W-:Y:S01]  /*7270*/  SYNCS.ARRIVE.TRANS64.RED.A1T0 RZ, [R143+URZ], RZ ;  /* 0x000000ff8fff79a7 */ /* 0x0023e200081004ff */
[----:B------:R-:W-:Y:S02]  /*7280*/  HADD2.F32 R2, -RZ, R2.H1_H1 ;  /* 0x30000002ff027230 */ /* 0x000fe40000004100 */
[--C-:B------:R-:W-:Y:S02]  /*7290*/  HADD2.F32 R105, -RZ, R106.reuse.H0_H0 ;  /* 0x2000006aff697230 */ /* 0x100fe40000004100 */
        /* <DEDUP_REMOVED lines=9> */
[C---:B----4-:R-:W-:Y:S01]  /*7330*/  FMUL R4, R70.reuse, R4 ;  /* 0x0000000446047220 */ /* 0x050fe20000400000 */
[C---:B------:R-:W-:Y:S01]  /*7340*/  FMUL R5, R70.reuse, R5 ;  /* 0x0000000546057220 */ /* 0x040fe20000400000 */
[C---:B------:R-:W-:Y:S01]  /*7350*/  FMUL R8, R70.reuse, R8 ;  /* 0x0000000846087220 */ /* 0x040fe20000400000 */
[C---:B------:R-:W-:Y:S01]  /*7360*/  FMUL R9, R70.reuse, R9 ;  /* 0x0000000946097220 */ /* 0x040fe20000400000 */
[C---:B------:R-:W-:Y:S01]  /*7370*/  FFMA R4, R71.reuse, R0, R4 ;  /* 0x0000000047047223 */ /* 0x040fe20000000004 */
[C---:B------:R-:W-:Y:S01]  /*7380*/  FFMA R5, R71.reuse, R2, R5 ;  /* 0x0000000247057223 */ /* 0x040fe20000000005 */
[C---:B------:R-:W-:Y:S01]  /*7390*/  FMUL R12, R70.reuse, R12 ;  /* 0x0000000c460c7220 */ /* 0x040fe20000400000 */
[C---:B------:R-:W-:Y:S01]  /*73a0*/  FMUL R13, R70.reuse, R13 ;  /* 0x0000000d460d7220 */ /* 0x040fe20000400000 */
[C---:B------:R-:W-:Y:S01]  /*73b0*/  FMUL R0, R70.reuse, R16 ;  /* 0x0000001046007220 */ /* 0x040fe20000400000 */
[C---:B------:R-:W-:Y:S01]  /*73c0*/  FMUL R2, R70.reuse, R17 ;  /* 0x0000001146027220 */ /* 0x040fe20000400000 */
[C---:B------:R-:W-:Y:S01]  /*73d0*/  FMUL R17, R70.reuse, R24 ;  /* 0x0000001846117220 */ /* 0x040fe20000400000 */
[--C-:B------:R-:W-:Y:S02]  /*73e0*/  HADD2.F32 R125, -RZ, R126.reuse.H0_H0 ;  /* 0x2000007eff7d7230 */ /* 0x100fe40000004100 */
[C---:B------:R-:W-:Y:S01]  /*73f0*/  FMUL R6, R70.reuse, R6 ;  /* 0x0000000646067220 */ /* 0x040fe20000400000 */
[----:B------:R-:W-:Y:S02]  /*7400*/  HADD2.F32 R126, -RZ, R126.H1_H1 ;  /* 0x3000007eff7e7230 */ /* 0x000fe40000004100 */
[C---:B------:R-:W-:Y:S01]  /*7410*/  FMUL R7, R70.reuse, R7 ;  /* 0x0000000746077220 */ /* 0x040fe20000400000 */
[C---:B------:R-:W-:Y:S01]  /*7420*/  FMUL R10, R70.reuse, R10 ;  /* 0x0000000a460a7220 */ /* 0x040fe20000400000 */
[C---:B------:R-:W-:Y:S01]  /*7430*/  FFMA R6, R71.reuse, R3, R6 ;  /* 0x0000000347067223 */ /* 0x040fe20000000006 */
[C---:B------:R-:W-:Y:S01]  /*7440*/  FMUL R11, R70.reuse, R11 ;  /* 0x0000000b460b7220 */ /* 0x040fe20000400000 */
[C---:B------:R-:W-:Y:S01]  /*7450*/  FFMA R7, R71.reuse, R72, R7 ;  /* 0x0000004847077223 */ /* 0x040fe20000000007 */
[C---:B------:R-:W-:Y:S01]  /*7460*/  FFMA R8, R71.reuse, R73, R8 ;  /* 0x0000004947087223 */ /* 0x040fe20000000008 */
[C---:B------:R-:W-:Y:S01]  /*7470*/  FFMA R9, R71.reuse, R74, R9 ;  /* 0x0000004a47097223 */ /* 0x040fe20000000009 */
[C---:B------:R-:W-:Y:S01]  /*7480*/  FFMA R10, R71.reuse, R75, R10 ;  /* 0x0000004b470a7223 */ /* 0x040fe2000000000a */
[C---:B------:R-:W-:Y:S01]  /*7490*/  FFMA R11, R71.reuse, R76, R11 ;  /* 0x0000004c470b7223 */ /* 0x040fe2000000000b */
[C---:B------:R-:W-:Y:S01]  /*74a0*/  FFMA R12, R71.reuse, R77, R12 ;  /* 0x0000004d470c7223 */ /* 0x040fe2000000000c */
[----:B------:R-:W-:Y:S01]  /*74b0*/  FFMA R13, R71, R78, R13 ;  /* 0x0000004e470d7223 */ /* 0x000fe2000000000d */
[----:B------:R-:W-:Y:S01]  /*74c0*/  F2FP.SATFINITE.E4M3.F32.PACK_AB_MERGE_C R76, R7, R6, RZ ;  /* 0x00000006074c723e */ /* 0x000fe200048070ff */
[--C-:B------:R-:W-:Y:S02]  /*74d0*/  HADD2.F32 R74, -RZ, R129.reuse.H0_H0 ;  /* 0x20000081ff4a7230 */ /* 0x100fe40000004100 */
[C---:B------:R-:W-:Y:S01]  /*74e0*/  FMUL R7, R70.reuse, R20 ;  /* 0x0000001446077220 */ /* 0x040fe20000400000 */
[----:B------:R-:W-:Y:S01]  /*74f0*/  HADD2.F32 R75, -RZ, R129.H1_H1 ;  /* 0x30000081ff4b7230 */ /* 0x000fe20000004100 */
[----:B------:R-:W-:Y:S01]  /*7500*/  F2FP.SATFINITE.E4M3.F32.PACK_AB_MERGE_C R129, R11, R10, RZ ;  /* 0x0000000a0b81723e */ /* 0x000fe200048070ff */
        /* <DEDUP_REMOVED lines=12> */
[----:B------:R-:W-:Y:S01]  /*75d0*/  FFMA R3, R71, R83, R3 ;  /* 0x0000005347037223 */ /* 0x000fe20000000003 */
[C---:B------:R-:W-:Y:S01]  /*75e0*/  FMUL R25, R70.reuse, R32 ;  /* 0x0000002046197220 */ /* 0x040fe20000400000 */
[----:B------:R-:W-:Y:S01]  /*75f0*/  F2FP.SATFINITE.E4M3.F32.PACK_AB_MERGE_C R14, R15, R14, RZ ;  /* 0x0000000e0f0e723e */ /* 0x000fe200048070ff */
[C---:B------:R-:W-:Y:S01]  /*7600*/  FMUL R6, R70.reuse, R19 ;  /* 0x0000001346067220 */ /* 0x040fe20000400000 */
[C---:B------:R-:W-:Y:S01]  /*7610*/  FMUL R11, R70.reuse, R22 ;  /* 0x00000016460b7220 */ /* 0x040fe20000400000 */
[C---:B------:R-:W-:Y:S01]  /*7620*/  FMUL R22, R70.reuse, R29 ;  /* 0x0000001d46167220 */ /* 0x040fe20000400000 */
[C---:B------:R-:W-:Y:S01]  /*7630*/  FMUL R29, R70.reuse, R36 ;  /* 0x00000024461d7220 */ /* 0x040fe20000400000 */
[C---:B------:R-:W-:Y:S01]  /*7640*/  FFMA R6, R71.reuse, R84, R6 ;  /* 0x0000005447067223 */ /* 0x040fe20000000006 */
[C---:B------:R-:W-:Y:S01]  /*7650*/  FFMA R7, R71.reuse, R85, R7 ;  /* 0x0000005547077223 */ /* 0x040fe20000000007 */
[C---:B------:R-:W-:Y:S01]  /*7660*/  FFMA R10, R71.reuse, R86, R10 ;  /* 0x00000056470a7223 */ /* 0x040fe2000000000a */
[C---:B------:R-:W-:Y:S01]  /*7670*/  FFMA R11, R71.reuse, R87, R11 ;  /* 0x00000057470b7223 */ /* 0x040fe2000000000b */
[----:B------:R-:W-:Y:S01]  /*7680*/  FMUL R16, R70, R23 ;  /* 0x0000001746107220 */ /* 0x000fe20000400000 */
[----:B------:R-:W-:Y:S01]  /*7690*/  F2FP.SATFINITE.E4M3.F32.PACK_AB_MERGE_C R3, R6, R3, RZ ;  /* 0x000000030603723e */ /* 0x000fe200048070ff */
        /* <DEDUP_REMOVED lines=10> */
[----:B------:R-:W-:Y:S01]  /*7740*/  FMUL R30, R70, R37 ;  /* 0x00000025461e7220 */ /* 0x000fe20000400000 */
[----:B------:R-:W-:Y:S01]  /*7750*/  F2FP.SATFINITE.E4M3.F32.PACK_AB_MERGE_C R16, R10, R7, R16 ;  /* 0x000000070a10723e */ /* 0x000fe20004807010 */
        /* <DEDUP_REMOVED lines=23> */
[----:B------:R-:W-:Y:S01]  /*78d0*/  FFMA R31, R71, R103, R31 ;  /* 0x00000067471f7223 */ /* 0x000fe2000000001f */
[----:B------:R-:W-:Y:S01]  /*78e0*/  FMUL R45, R70, R52 ;  /* 0x00000034462d7220 */ /* 0x000fe20000400000 */
[----:B------:R-:W-:Y:S01]  /*78f0*/  F2FP.SATFINITE.E4M3.F32.PACK_AB_MERGE_C R19, R28, R27, RZ ;  /* 0x0000001b1c13723e */ /* 0x000fe200048070ff */
[C---:B------:R-:W-:Y:S01]  /*7900*/  FMUL R52, R70.reuse, R59 ;  /* 0x0000003b46347220 */ /* 0x040fe20000400000 */
[C---:B------:R-:W-:Y:S01]  /*7910*/  FMUL R59, R70.reuse, R66 ;  /* 0x00000042463b7220 */ /* 0x040fe20000400000 */
[----:B------:R-:W-:Y:S01]  /*7920*/  F2FP.SATFINITE.E4M3.F32.PACK_AB_MERGE_C R66, R13, R12, R14 ;  /* 0x0000000c0d42723e */ /* 0x000fe2000480700e */
[----:B------:R-:W-:Y:S01]  /*7930*/  FMUL R32, R70, R39 ;  /* 0x0000002746207220 */ /* 0x000fe20000400000 */
[--C-:B------:R-:W-:Y:S01]  /*7940*/  HADD2.F32 R107, -RZ, R108.reuse.H0_H0 ;  /* 0x2000006cff6b7230 */ /* 0x100fe20000004100 */
[----:B------:R-:W-:Y:S01]  /*7950*/  F2FP.SATFINITE.E4M3.F32.PACK_AB_MERGE_C R19, R26, R25, R19 ;  /* 0x000000191a13723e */ /* 0x000fe20004807013 */
[----:B------:R-:W-:Y:S02]  /*7960*/  HADD2.F32 R108, -RZ, R108.H1_H1 ;  /* 0x3000006cff6c7230 */ /* 0x000fe40000004100 */
[C---:B------:R-:W-:Y:S01]  /*7970*/  FFMA R32, R71.reuse, R104, R32 ;  /* 0x0000006847207223 */ /* 0x040fe20000000020 */
[C---:B------:R-:W-:Y:S01]  /*7980*/  FFMA R33, R71.reuse, R105, R33 ;  /* 0x0000006947217223 */ /* 0x040fe20000000021 */
[C---:B------:R-:W-:Y:S01]  /*7990*/  FFMA R34, R71.reuse, R106, R34 ;  /* 0x0000006a47227223 */ /* 0x040fe20000000022 */
[C---:B------:R-:W-:Y:S01]  /*79a0*/  FMUL R35, R70.reuse, R42 ;  /* 0x0000002a46237220 */ /* 0x040fe20000400000 */
[----:B------:R-:W-:Y:S01]  /*79b0*/  FMUL R42, R70, R49 ;  /* 0x00000031462a7220 */ /* 0x000fe20000400000 */
[----:B------:R-:W-:Y:S01]  /*79c0*/  F2FP.SATFINITE.E4M3.F32.PACK_AB_MERGE_C R32, R32, R31, RZ ;  /* 0x0000001f2020723e */ /* 0x000fe200048070ff */
[C---:B------:R-:W-:Y:S01]  /*79d0*/  FMUL R49, R70.reuse, R56 ;  /* 0x0000003846317220 */ /* 0x040fe20000400000 */
[C---:B------:R-:W-:Y:S01]  /*79e0*/  FMUL R36, R70.reuse, R43 ;  /* 0x0000002b46247220 */ /* 0x040fe20000400000 */
[--C-:B------:R-:W-:Y:S02]  /*79f0*/  HADD2.F32 R111, -RZ, R112.reuse.H0_H0 ;  /* 0x20000070ff6f7230 */ /* 0x100fe40000004100 */
[C---:B------:R-:W-:Y:S01]  /*7a00*/  FFMA R35, R71.reuse, R107, R35 ;  /* 0x0000006b47237223 */ /* 0x040fe20000000023 */
[----:B------:R-:W-:Y:S02]  /*7a10*/  HADD2.F32 R112, -RZ, R112.H1_H1 ;  /* 0x30000070ff707230 */ /* 0x000fe40000004100 */
[C---:B------:R-:W-:Y:S01]  /*7a20*/  FMUL R39, R70.reuse, R46 ;  /* 0x0000002e46277220 */ /* 0x040fe20000400000 */
[C---:B------:R-:W-:Y:S01]  /*7a30*/  FFMA R36, R71.reuse, R108, R36 ;  /* 0x0000006c47247223 */ /* 0x040fe20000000024 */
[C---:B------:R-:W-:Y:S01]  /*7a40*/  FMUL R40, R70.reuse, R47 ;  /* 0x0000002f46287220 */ /* 0x040fe20000400000 */
[C---:B------:R-:W-:Y:S01]  /*7a50*/  FFMA R37, R71.reuse, R109, R37 ;  /* 0x0000006d47257223 */ /* 0x040fe20000000025 */
[C---:B------:R-:W-:Y:S01]  /*7a60*/  FFMA R38, R71.reuse, R110, R38 ;  /* 0x0000006e47267223 */ /* 0x040fe20000000026 */
        /* <DEDUP_REMOVED lines=8> */
[C---:B------:R-:W-:Y:S01]  /*7af0*/  FMUL R46, R70.reuse, R53 ;  /* 0x00000035462e7220 */ /* 0x040fe20000400000 */
[--C-:B------:R-:W-:Y:S02]  /*7b00*/  HADD2.F32 R119, -RZ, R120.reuse.H0_H0 ;  /* 0x20000078ff777230 */ /* 0x100fe40000004100 */
[C---:B------:R-:W-:Y:S01]  /*7b10*/  FMUL R50, R70.reuse, R57 ;  /* 0x0000003946327220 */ /* 0x040fe20000400000 */
[C---:B------:R-:W-:Y:S01]  /*7b20*/  FMUL R51, R70.reuse, R58 ;  /* 0x0000003a46337220 */ /* 0x040fe20000400000 */
[C---:B------:R-:W-:Y:S01]  /*7b30*/  FMUL R53, R70.reuse, R60 ;  /* 0x0000003c46357220 */ /* 0x040fe20000400000 */
[C---:B------:R-:W-:Y:S01]  /*7b40*/  FFMA R43, R71.reuse, R115, R43 ;  /* 0x00000073472b7223 */ /* 0x040fe2000000002b */
[----:B------:R-:W-:Y:S02]  /*7b50*/  HADD2.F32 R120, -RZ, R120.H1_H1 ;  /* 0x30000078ff787230 */ /* 0x000fe40000004100 */
[C---:B------:R-:W-:Y:S01]  /*7b60*/  FMUL R47, R70.reuse, R54 ;  /* 0x00000036462f7220 */ /* 0x040fe20000400000 */
[C---:B------:R-:W-:Y:S01]  /*7b70*/  FMUL R57, R70.reuse, R64 ;  /* 0x0000004046397220 */ /* 0x040fe20000400000 */
[C---:B------:R-:W-:Y:S01]  /*7b80*/  FMUL R58, R70.reuse, R65 ;  /* 0x00000041463a7220 */ /* 0x040fe20000400000 */
[C---:B------:R-:W-:Y:S01]  /*7b90*/  FMUL R60, R70.reuse, R67 ;  /* 0x00000043463c7220 */ /* 0x040fe20000400000 */
[----:B------:R-:W-:Y:S01]  /*7ba0*/  FFMA R44, R71, R116, R44 ;  /* 0x00000074472c7223 */ /* 0x000fe2000000002c */
[----:B------:R-:W-:Y:S01]  /*7bb0*/  FMUL R48, R70, R55 ;  /* 0x0000003746307220 */ /* 0x000fe20000400000 */
[----:B------:R-:W-:Y:S01]  /*7bc0*/  F2FP.SATFINITE.E4M3.F32.PACK_AB_MERGE_C R64, R5, R4, R76 ;  /* 0x000000040540723e */ /* 0x000fe2000480704c */
[----:B------:R-:W-:Y:S01]  /*7bd0*/  FFMA R45, R71, R117, R45 ;  /* 0x00000075472d7223 */ /* 0x000fe2000000002d */
[----:B------:R-:W-:Y:S01]  /*7be0*/  F2FP.SATFINITE.E4M3.F32.PACK_AB_MERGE_C R65, R9, R8, R129 ;  /* 0x000000080941723e */ /* 0x000fe20004807081 */
[C---:B------:R-:W-:Y:S01]  /*7bf0*/  FFMA R46, R71.reuse, R118, R46 ;  /* 0x00000076472e7223 */ /* 0x040fe2000000002e */
[----:B------:R-:W-:Y:S01]  /*7c00*/  F2FP.SATFINITE.E4M3.F32.PACK_AB_MERGE_C R67, R2, R0, R3 ;  /* 0x000000000243723e */ /* 0x000fe20004807003 */
[--C-:B------:R-:W-:Y:S02]  /*7c10*/  HADD2.F32 R123, -RZ, R124.reuse.H0_H0 ;  /* 0x2000007cff7b7230 */ /* 0x100fe40000004100 */
[C---:B------:R-:W-:Y:S01]  /*7c20*/  FFMA R47, R71.reuse, R119, R47 ;  /* 0x00000077472f7223 */ /* 0x040fe2000000002f */
[----:B------:R-:W-:Y:S02]  /*7c30*/  HADD2.F32 R124, -RZ, R124.H1_H1 ;  /* 0x3000007cff7c7230 */ /* 0x000fe40000004100 */
[C---:B------:R-:W-:Y:S01]  /*7c40*/  FFMA R48, R71.reuse, R120, R48 ;  /* 0x0000007847307223 */ /* 0x040fe20000000030 */
[----:B------:R1:W-:Y:S01]  /*7c50*/  STS.128 [R140+UR44+0x2400], R64 ;  /* 0x002400408c007988 */ /* 0x0003e20008000c2c */
[C---:B------:R-:W-:Y:S01]  /*7c60*/  FFMA R49, R71.reuse, R121, R49 ;  /* 0x0000007947317223 */ /* 0x040fe20000000031 */
[C---:B------:R-:W-:Y:S01]  /*7c70*/  FFMA R50, R71.reuse, R122, R50 ;  /* 0x0000007a47327223 */ /* 0x040fe20000000032 */
[C---:B------:R-:W-:Y:S01]  /*7c80*/  FMUL R54, R70.reuse, R61 ;  /* 0x0000003d46367220 */ /* 0x040fe20000400000 */
[--C-:B------:R-:W-:Y:S02]  /*7c90*/  HADD2.F32 R127, -RZ, R128.reuse.H0_H0 ;  /* 0x20000080ff7f7230 */ /* 0x100fe40000004100 */
[C---:B------:R-:W-:Y:S01]  /*7ca0*/  FFMA R51, R71.reuse, R123, R51 ;  /* 0x0000007b47337223 */ /* 0x040fe20000000033 */
[----:B------:R-:W-:Y:S02]  /*7cb0*/  HADD2.F32 R128, -RZ, R128.H1_H1 ;  /* 0x30000080ff807230 */ /* 0x000fe40000004100 */
[----:B------:R-:W-:Y:S01]  /*7cc0*/  FMUL R55, R70, R62 ;  /* 0x0000003e46377220 */ /* 0x000fe20000400000 */
[----:B------:R1:W-:Y:S01]  /*7cd0*/  STS.128 [R150+0x2010], R16 ;  /* 0x0020101096007388 */ /* 0x0003e20000000c00 */
[----:B------:R-:W-:Y:S01]  /*7ce0*/  F2FP.SATFINITE.E4M3.F32.PACK_AB_MERGE_C R35, R36, R35, RZ ;  /* 0x000000232423723e */ /* 0x000fe200048070ff */
[C---:B------:R-:W-:Y:S01]  /*7cf0*/  FFMA R52, R71.reuse, R124, R52 ;  /* 0x0000007c47347223 */ /* 0x040fe20000000034 */
[----:B------:R-:W-:Y:S01]  /*7d00*/  FMUL R56, R70, R63 ;  /* 0x0000003f46387220 */ /* 0x000fe20000400000 */
[C---:B------:R-:W-:Y:S01]  /*7d10*/  FFMA R53, R71.reuse, R125, R53 ;  /* 0x0000007d47357223 */ /* 0x040fe20000000035 */
[C---:B------:R-:W-:Y:S01]  /*7d20*/  FFMA R54, R71.reuse, R126, R54 ;  /* 0x0000007e47367223 */ /* 0x040fe20000000036 */
[C---:B------:R-:W-:Y:S01]  /*7d30*/  FFMA R55, R71.reuse, R127, R55 ;  /* 0x0000007f47377223 */ /* 0x040fe20000000037 */
[C---:B------:R-:W-:Y:S01]  /*7d40*/  FFMA R56, R71.reuse, R128, R56 ;  /* 0x0000008047387223 */ /* 0x040fe20000000038 */
[----:B------:R-:W-:Y:S01]  /*7d50*/  F2FP.SATFINITE.E4M3.F32.PACK_AB_MERGE_C R39, R40, R39, RZ ;  /* 0x000000272827723e */ /* 0x000fe200048070ff */
[C---:B------:R-:W-:Y:S01]  /*7d60*/  FFMA R57, R71.reuse, R72, R57 ;  /* 0x0000004847397223 */ /* 0x040fe20000000039 */
[----:B------:R-:W-:Y:S01]  /*7d70*/  F2FP.SATFINITE.E4M3.F32.PACK_AB_MERGE_C R43, R44, R43, RZ ;  /* 0x0000002b2c2b723e */ /* 0x000fe200048070ff */
[C---:B------:R-:W-:Y:S01]  /*7d80*/  FFMA R58, R71.reuse, R73, R58 ;  /* 0x00000049473a7223 */ /* 0x040fe2000000003a */
[C---:B------:R-:W-:Y:S01]  /*7d90*/  FFMA R59, R71.reuse, R74, R59 ;  /* 0x0000004a473b7223 */ /* 0x040fe2000000003b */
[----:B------:R-:W-:Y:S01]  /*7da0*/  F2FP.SATFINITE.E4M3.F32.PACK_AB_MERGE_C R33, R34, R33, R35 ;  /* 0x000000212221723e */ /* 0x000fe20004807023 */
[----:B------:R-:W-:Y:S01]  /*7db0*/  FFMA R60, R71, R75, R60 ;  /* 0x0000004b473c7223 */ /* 0x000fe2000000003c */
[----:B------:R-:W-:Y:S02]  /*7dc0*/  F2FP.SATFINITE.E4M3.F32.PACK_AB_MERGE_C R32, R30, R29, R32 ;  /* 0x0000001d1e20723e */ /* 0x000fe40004807020 */
[----:B------:R-:W-:Y:S02]  /*7dd0*/  F2FP.SATFINITE.E4M3.F32.PACK_AB_MERGE_C R34, R38, R37, R39 ;  /* 0x000000252622723e */ /* 0x000fe40004807027 */
[----:B------:R-:W-:Y:S02]  /*7de0*/  F2FP.SATFINITE.E4M3.F32.PACK_AB_MERGE_C R35, R42, R41, R43 ;  /* 0x000000292a23723e */ /* 0x000fe4000480702b */
[----:B------:R-:W-:Y:S02]  /*7df0*/  F2FP.SATFINITE.E4M3.F32.PACK_AB_MERGE_C R51, R52, R51, RZ ;  /* 0x000000333433723e */ /* 0x000fe400048070ff */
[----:B------:R-:W-:Y:S01]  /*7e00*/  F2FP.SATFINITE.E4M3.F32.PACK_AB_MERGE_C R48, R48, R47, RZ ;  /* 0x0000002f3030723e */ /* 0x000fe200048070ff */
[----:B------:R1:W-:Y:S01]  /*7e10*/  STS.128 [R149+0x2020], R32 ;  /* 0x0020202095007388 */ /* 0x0003e20000000c00 */
[----:B------:R-:W-:Y:S02]  /*7e20*/  F2FP.SATFINITE.E4M3.F32.PACK_AB_MERGE_C R55, R56, R55, RZ ;  /* 0x000000373837723e */ /* 0x000fe400048070ff */
[----:B------:R-:W-:Y:S02]  /*7e30*/  F2FP.SATFINITE.E4M3.F32.PACK_AB_MERGE_C R59, R60, R59, RZ ;  /* 0x0000003b3c3b723e */ /* 0x000fe400048070ff */
[----:B------:R-:W-:Y:S02]  /*7e40*/  F2FP.SATFINITE.E4M3.F32.PACK_AB_MERGE_C R49, R50, R49, R51 ;  /* 0x000000313231723e */ /* 0x000fe40004807033 */
[----:B------:R-:W-:Y:S02]  /*7e50*/  F2FP.SATFINITE.E4M3.F32.PACK_AB_MERGE_C R48, R46, R45, R48 ;  /* 0x0000002d2e30723e */ /* 0x000fe40004807030 */
[----:B------:R-:W-:Y:S02]  /*7e60*/  F2FP.SATFINITE.E4M3.F32.PACK_AB_MERGE_C R50, R54, R53, R55 ;  /* 0x000000353632723e */ /* 0x000fe40004807037 */
[----:B------:R-:W-:Y:S05]  /*7e70*/  F2FP.SATFINITE.E4M3.F32.PACK_AB_MERGE_C R51, R58, R57, R59 ;  /* 0x000000393a33723e */ /* 0x000fea000480703b */
[----:B------:R1:W-:Y:S01]  /*7e80*/  STS.128 [R148+0x2030], R48 ;  /* 0x0020303094007388 */ /* 0x0003e20000000c00 */
[----:B------:R-:W-:Y:S01]  /*7e90*/  @!PT LDS RZ, [RZ] ;  /* 0x00000000fffff984 */ /* 0x000fe20000000800 */
[----:B------:R-:W-:Y:S01]  /*7ea0*/  @!PT LDS RZ, [RZ] ;  /* 0x00000000fffff984 */ /* 0x000fe20000000800 */
[----:B------:R-:W-:Y:S01]  /*7eb0*/  @!PT LDS RZ, [RZ] ;  /* 0x00000000fffff984 */ /* 0x000fe20000000800 */
[----:B------:R-:W-:Y:S01]  /*7ec0*/  @!PT LDS RZ, [RZ] ;  /* 0x00000000fffff984 */ /* 0x000fe20000000800 */
[----:B------:R3:W-:Y:S07]  /*7ed0*/  MEMBAR.ALL.CTA ;  /* 0x0000000000007992 */ /* 0x0007ee0000008000 */
[----:B---3--:R-:W3:Y:S02]  /*7ee0*/  FENCE.VIEW.ASYNC.S ;  /* 0x00000000000073c6 */ /* 0x008ee40000000000 */
[----:B---3--:R-:W-:Y:S06]  /*7ef0*/  BAR.SYNC.DEFER_BLOCKING 0x1, 0x80 ;  /* 0x0042000000007b1d */ /* 0x008fec0000010000 */
[----:B------:R-:W-:Y:S05]  /*7f00*/  @P0 BRA `(.L_x_128) ;  /* 0x0000000000300947 */ /* 0x000fea0003800000 */
[----:B------:R-:W-:Y:S02]  /*7f10*/  UIADD3 UR4, UPT, UPT, UR44, 0x2400, URZ ;  /* 0x000024002c047890 */ /* 0x000fe4000fffe0ff */
[----:B------:R-:W-:Y:S02]  /*7f20*/  USHF.L.U32 UR9, UR45, 0x6, URZ ;  /* 0x000000062d097899 */ /* 0x000fe400080006ff */
[----:B------:R-:W-:Y:S02]  /*7f30*/  USHF.L.U32 UR10, UR46, 0x7, URZ ;  /* 0x000000072e0a7899 */ /* 0x000fe400080006ff */
[----:B------:R-:W-:Y:S01]  /*7f40*/  MOV R151, UR4 ;  /* 0x0000000400977c02 */ /* 0x000fe20008000f00 */
[----:B------:R-:W-:Y:S01]  /*7f50*/  UIADD3 UR4, UP0, UPT, UR62, 0x680, URZ ;  /* 0x000006803e047890 */ /* 0x000fe2000ff1e0ff */
[----:B------:R-:W-:Y:S02]  /*7f60*/  UMOV UR11, UR36 ;  /* 0x00000024000b7c82 */ /* 0x000fe40008000000 */
[----:B------:R-:W-:Y:S01]  /*7f70*/  R2UR UR8, R151 ;  /* 0x00000000970872ca */ /* 0x000fe200000e0000 */
[----:B------:R-:W-:Y:S11]  /*7f80*/  UIADD3.X UR5, UPT, UPT, URZ, UR63, URZ, UP0, !UPT ;  /* 0x0000003fff057290 */ /* 0x000ff600087fe4ff */
[----:B------:R-:W-:Y:S01]  /*7f90*/  @!UPT UIADD3 URZ, UPT, UPT, URZ, URZ, URZ ;  /* 0x000000fffffff290 */ /* 0x000fe2000fffe0ff */
[----:B------:R3:W-:Y:S01]  /*7fa0*/  UTMASTG.3D [UR8], [UR4] ;  /* 0x00000008040073b5 */ /* 0x0007e20008010000 */
[----:B------:R0:W-:Y:S01]  /*7fb0*/  UTMACMDFLUSH ;  /* 0x00000000000079b7 */ /* 0x0001e20000000000 */
[----:B---3--:R-:W-:Y:S04]  /*7fc0*/  DEPBAR.LE SB0, 0x0 ;  /* 0x000080000000791a */ /* 0x008fe80000000000 */
.L_x_128:
[----:B------:R-:W-:Y:S05]  /*7fd0*/  BSYNC.RECONVERGENT B0 ;  /* 0x0000000000007941 */ /* 0x000fea0003800200 */
.L_x_127:
[----:B------:R-:W-:Y:S01]  /*7fe0*/  BAR.SYNC.DEFER_BLOCKING 0x1, 0x80 ;  /* 0x0042000000007b1d */ /* 0x000fe20000010000 */
[----:B------:R-:W-:Y:S01]  /*7ff0*/  ISETP.NE.AND P0, PT, R144, 0x2, PT ;  /* 0x000000029000780c */ /* 0x000fe20003f05270 */
[----:B------:R-:W-:Y:S01]  /*8000*/  UISETP.NE.AND UP0, UPT, UR47, URZ, UPT ;  /* 0x000000ff2f00728c */ /* 0x000fe2000bf05270 */
[----:B------:R-:W-:Y:S01]  /*8010*/  ISETP.NE.AND P1, PT, R68, 0x4, PT ;  /* 0x000000044400780c */ /* 0x000fe20003f25270 */
[----:B------:R-:W-:Y:S01]  /*8020*/  UIADD3 UR45, UPT, UPT, UR37, UR55, URZ ;  /* 0x00000037252d7290 */ /* 0x000fe2000fffe0ff */
[----:B------:R-:W-:Y:S01]  /*8030*/  SEL R2, RZ, 0x1, P0 ;  /* 0x00000001ff027807 */ /* 0x000fe20000000000 */
[----:B------:R-:W-:Y:S01]  /*8040*/  UIADD3 UR46, UPT, UPT, UR38, UR58, URZ ;  /* 0x0000003a262e7290 */ /* 0x000fe2000fffe0ff */
[----:B------:R-:W-:Y:S02]  /*8050*/  SEL R0, RZ, 0x1, P1 ;  /* 0x00000001ff007807 */ /* 0x000fe40000800000 */
[----:B------:R-:W-:Y:S02]  /*8060*/  LOP3.LUT R146, R146, R2, RZ, 0x3c, !PT ;  /* 0x0000000292927212 */ /* 0x000fe400078e3cff */
[----:B------:R-:W-:Y:S02]  /*8070*/  LOP3.LUT R147, R147, R0, RZ, 0x3c, !PT ;  /* 0x0000000093937212 */ /* 0x000fe400078e3cff */
[----:B------:R-:W-:Y:S02]  /*8080*/  SEL R144, R144, RZ, P0 ;  /* 0x000000ff90907207 */ /* 0x000fe40000000000 */
[----:B------:R-:W-:Y:S01]  /*8090*/  SEL R68, R68, RZ, P1 ;  /* 0x000000ff44447207 */ /* 0x000fe20000800000 */
[----:B------:R-:W-:Y:S01]  /*80a0*/  UMOV UR36, UR54 ;  /* 0x0000003600247c82 */ /* 0x000fe20008000000 */
[----:B------:R-:W-:Y:S05]  /*80b0*/  BRA.U UP0, `(.L_x_129) ;  /* 0xffffffdd001c7547 */ /* 0x000fea000b83ffff */
[----:B------:R-:W-:Y:S05]  /*80c0*/  EXIT ;  /* 0x000000000000794d */ /* 0x000fea0003800000 */
.L_x_25:
[----:B-1----:R1:W2:Y:S02]  /*80d0*/  SYNCS.PHASECHK.TRANS64.TRYWAIT P0, [R0+URZ+0x1d0], R2 ;  /* 0x0001d002000075a7 */ /* 0x0022a400080011ff */
[----:B--2---:R-:W-:Y:S05]  /*80e0*/  @!P0 NANOSLEEP.SYNCS 0x989680 ;  /* 0x009896800000895d */ /* 0x004fea0003900000 */
[----:B------:R-:W2:Y:S02]  /*80f0*/  @!P0 SYNCS.PHASECHK.TRANS64 P0, [R0+URZ+0x1d0], R2 ;  /* 0x0001d002000085a7 */ /* 0x000ea400080010ff */
[----:B--2---:R-:W-:Y:S05]  /*8100*/  @!P0 BRA `(.L_x_25) ;  /* 0xfffffffc00f08947 */ /* 0x004fea000383ffff */
[----:B------:R-:W-:Y:S05]  /*8110*/  BRA `(.L_x_130) ;  /* 0xffffff9800d47947 */ /* 0x000fea000383ffff */
.L_x_28:
[----:B-1----:R-:W-:-:S07]  /*8120*/  MOV R0, UR33 ;  /* 0x0000002100007c02 */ /* 0x002fce0008000f00 */
.L_x_131:
[----:B-1----:R1:W2:Y:S02]  /*8130*/  SYNCS.PHASECHK.TRANS64.TRYWAIT P0, [R0+URZ+0xa0], R3 ;  /* 0x0000a003000075a7 */ /* 0x0022a400080011ff */
[----:B--2---:R-:W-:Y:S05]  /*8140*/  @!P0 NANOSLEEP.SYNCS 0x989680 ;  /* 0x009896800000895d */ /* 0x004fea0003900000 */
[----:B------:R-:W2:Y:S02]  /*8150*/  @!P0 SYNCS.PHASECHK.TRANS64 P0, [R0+URZ+0xa0], R3 ;  /* 0x0000a003000085a7 */ /* 0x000ea400080010ff */
[----:B--2---:R-:W-:Y:S05]  /*8160*/  @!P0 BRA `(.L_x_131) ;  /* 0xfffffffc00f08947 */ /* 0x004fea000383ffff */
[----:B------:R-:W-:Y:S05]  /*8170*/  BRA `(.L_x_27) ;  /* 0xffffff9c00247947 */ /* 0x000fea000383ffff */
.L_x_35:
[----:B-1----:R-:W-:-:S07]  /*8180*/  MOV R0, UR17 ;  /* 0x0000001100007c02 */ /* 0x002fce0008000f00 */
.L_x_132:
[----:B-1----:R1:W2:Y:S02]  /*8190*/  SYNCS.PHASECHK.TRANS64.TRYWAIT P0, [R0+URZ+0xa0], R3 ;  /* 0x0000a003000075a7 */ /* 0x0022a400080011ff */
[----:B--2---:R-:W-:Y:S05]  /*81a0*/  @!P0 NANOSLEEP.SYNCS 0x989680 ;  /* 0x009896800000895d */ /* 0x004fea0003900000 */
[----:B------:R-:W2:Y:S02]  /*81b0*/  @!P0 SYNCS.PHASECHK.TRANS64 P0, [R0+URZ+0xa0], R3 ;  /* 0x0000a003000085a7 */ /* 0x000ea400080010ff */
[----:B--2---:R-:W-:Y:S05]  /*81c0*/  @!P0 BRA `(.L_x_132) ;  /* 0xfffffffc00f08947 */ /* 0x004fea000383ffff */
[----:B------:R-:W-:Y:S05]  /*81d0*/  BRA `(.L_x_34) ;  /* 0xffffff9c00e47947 */ /* 0x000fea000383ffff */
.L_x_40:
[----:B-1----:R1:W2:Y:S02]  /*81e0*/  SYNCS.PHASECHK.TRANS64.TRYWAIT P0, [R3+URZ+0x160], R0 ;  /* 0x00016000030075a7 */ /* 0x0022a400080011ff */
[----:B--2---:R-:W-:Y:S05]  /*81f0*/  @!P0 NANOSLEEP.SYNCS 0x989680 ;  /* 0x009896800000895d */ /* 0x004fea0003900000 */
[----:B------:R-:W2:Y:S02]  /*8200*/  @!P0 SYNCS.PHASECHK.TRANS64 P0, [R3+URZ+0x160], R0 ;  /* 0x00016000030085a7 */ /* 0x000ea400080010ff */
[----:B--2---:R-:W-:Y:S05]  /*8210*/  @!P0 BRA `(.L_x_40) ;  /* 0xfffffffc00f08947 */ /* 0x004fea000383ffff */
[----:B------:R-:W-:Y:S05]  /*8220*/  BRA `(.L_x_133) ;  /* 0xffffffa000887947 */ /* 0x000fea000383ffff */
.L_x_44:
[----:B------:R-:W-:-:S07]  /*8230*/  MOV R0, UR4 ;  /* 0x0000000400007c02 */ /* 0x000fce0008000f00 */
.L_x_134:
[----:B-1----:R1:W2:Y:S02]  /*8240*/  SYNCS.PHASECHK.TRANS64.TRYWAIT P0, [R0+URZ], R2 ;  /* 0x00000002000075a7 */ /* 0x0022a400080011ff */
[----:B--2---:R-:W-:Y:S05]  /*8250*/  @!P0 NANOSLEEP.SYNCS 0x989680 ;  /* 0x009896800000895d */ /* 0x004fea0003900000 */
[----:B------:R-:W2:Y:S02]  /*8260*/  @!P0 SYNCS.PHASECHK.TRANS64 P0, [R0+URZ], R2 ;  /* 0x00000002000085a7 */ /* 0x000ea400080010ff */
[----:B--2---:R-:W-:Y:S05]  /*8270*/  @!P0 BRA `(.L_x_134) ;  /* 0xfffffffc00f08947 */ /* 0x004fea000383ffff */
[----:B------:R-:W-:Y:S05]  /*8280*/  BRA `(.L_x_135) ;  /* 0xffffffa8002c7947 */ /* 0x000fea000383ffff */
.L_x_45:
[----:B------:R-:W-:-:S07]  /*8290*/  MOV R0, UR5 ;  /* 0x0000000500007c02 */ /* 0x000fce0008000f00 */
.L_x_136:
[----:B-1----:R1:W2:Y:S02]  /*82a0*/  SYNCS.PHASECHK.TRANS64.TRYWAIT P0, [R0+URZ], R3 ;  /* 0x00000003000075a7 */ /* 0x0022a400080011ff */
[----:B--2---:R-:W-:Y:S05]  /*82b0*/  @!P0 NANOSLEEP.SYNCS 0x989680 ;  /* 0x009896800000895d */ /* 0x004fea0003900000 */
[----:B------:R-:W2:Y:S02]  /*82c0*/  @!P0 SYNCS.PHASECHK.TRANS64 P0, [R0+URZ], R3 ;  /* 0x00000003000085a7 */ /* 0x000ea400080010ff */
[----:B--2---:R-:W-:Y:S05]  /*82d0*/  @!P0 BRA `(.L_x_136) ;  /* 0xfffffffc00f08947 */ /* 0x004fea000383ffff */
[----:B------:R-:W-:Y:S05]  /*82e0*/  BRA `(.L_x_137) ;  /* 0xffffffa800387947 */ /* 0x000fea000383ffff */
.L_x_46:
[----:B------:R-:W-:-:S07]  /*82f0*/  MOV R0, UR5 ;  /* 0x0000000500007c02 */ /* 0x000fce0008000f00 */
.L_x_138:
[----:B-1----:R1:W2:Y:S02]  /*8300*/  SYNCS.PHASECHK.TRANS64.TRYWAIT P0, [R0+URZ], R3 ;  /* 0x00000003000075a7 */ /* 0x0022a400080011ff */
[----:B--2---:R-:W-:Y:S05]  /*8310*/  @!P0 NANOSLEEP.SYNCS 0x989680 ;  /* 0x009896800000895d */ /* 0x004fea0003900000 */
[----:B------:R-:W2:Y:S02]  /*8320*/  @!P0 SYNCS.PHASECHK.TRANS64 P0, [R0+URZ], R3 ;  /* 0x00000003000085a7 */ /* 0x000ea400080010ff */
[----:B--2---:R-:W-:Y:S05]  /*8330*/  @!P0 BRA `(.L_x_138) ;  /* 0xfffffffc00f08947 */ /* 0x004fea000383ffff */
[----:B------:R-:W-:Y:S05]  /*8340*/  BRA `(.L_x_139) ;  /* 0xffffffa800447947 */ /* 0x000fea000383ffff */
.L_x_47:
[----:B------:R-:W-:-:S07]  /*8350*/  MOV R0, UR5 ;  /* 0x0000000500007c02 */ /* 0x000fce0008000f00 */
.L_x_140:
[----:B-1----:R1:W2:Y:S02]  /*8360*/  SYNCS.PHASECHK.TRANS64.TRYWAIT P0, [R0+URZ], R3 ;  /* 0x00000003000075a7 */ /* 0x0022a400080011ff */
[----:B--2---:R-:W-:Y:S05]  /*8370*/  @!P0 NANOSLEEP.SYNCS 0x989680 ;  /* 0x009896800000895d */ /* 0x004fea0003900000 */
[----:B------:R-:W2:Y:S02]  /*8380*/  @!P0 SYNCS.PHASECHK.TRANS64 P0, [R0+URZ], R3 ;  /* 0x00000003000085a7 */ /* 0x000ea400080010ff */
[----:B--2---:R-:W-:Y:S05]  /*8390*/  @!P0 BRA `(.L_x_140) ;  /* 0xfffffffc00f08947 */ /* 0x004fea000383ffff */
[----:B------:R-:W-:Y:S05]  /*83a0*/  BRA `(.L_x_141) ;  /* 0xffffffa800507947 */ /* 0x000fea000383ffff */
.L_x_48:
[----:B------:R-:W-:-:S07]  /*83b0*/  MOV R0, UR5 ;  /* 0x0000000500007c02 */ /* 0x000fce0008000f00 */
.L_x_142:
[----:B-1----:R1:W2:Y:S02]  /*83c0*/  SYNCS.PHASECHK.TRANS64.TRYWAIT P0, [R0+URZ], R3 ;  /* 0x00000003000075a7 */ /* 0x0022a400080011ff */
[----:B--2---:R-:W-:Y:S05]  /*83d0*/  @!P0 NANOSLEEP.SYNCS 0x989680 ;  /* 0x009896800000895d */ /* 0x004fea0003900000 */
[----:B------:R-:W2:Y:S02]  /*83e0*/  @!P0 SYNCS.PHASECHK.TRANS64 P0, [R0+URZ], R3 ;  /* 0x00000003000085a7 */ /* 0x000ea400080010ff */
[----:B--2---:R-:W-:Y:S05]  /*83f0*/  @!P0 BRA `(.L_x_142) ;  /* 0xfffffffc00f08947 */ /* 0x004fea000383ffff */
[----:B------:R-:W-:Y:S05]  /*8400*/  BRA `(.L_x_143) ;  /* 0xffffffa8005c7947 */ /* 0x000fea000383ffff */
.L_x_49:
[----:B------:R-:W-:-:S07]  /*8410*/  MOV R0, UR5 ;  /* 0x0000000500007c02 */ /* 0x000fce0008000f00 */
.L_x_144:
[----:B-1----:R1:W2:Y:S02]  /*8420*/  SYNCS.PHASECHK.TRANS64.TRYWAIT P0, [R0+URZ], R3 ;  /* 0x00000003000075a7 */ /* 0x0022a400080011ff */
[----:B--2---:R-:W-:Y:S05]  /*8430*/  @!P0 NANOSLEEP.SYNCS 0x989680 ;  /* 0x009896800000895d */ /* 0x004fea0003900000 */
[----:B------:R-:W2:Y:S02]  /*8440*/  @!P0 SYNCS.PHASECHK.TRANS64 P0, [R0+URZ], R3 ;  /* 0x00000003000085a7 */ /* 0x000ea400080010ff */
[----:B--2---:R-:W-:Y:S05]  /*8450*/  @!P0 BRA `(.L_x_144) ;  /* 0xfffffffc00f08947 */ /* 0x004fea000383ffff */
[----:B------:R-:W-:Y:S05]  /*8460*/  BRA `(.L_x_145) ;  /* 0xffffffa800687947 */ /* 0x000fea000383ffff */
.L_x_50:
[----:B------:R-:W-:-:S07]  /*8470*/  MOV R0, UR5 ;  /* 0x0000000500007c02 */ /* 0x000fce0008000f00 */
.L_x_146:
[----:B-1----:R1:W2:Y:S02]  /*8480*/  SYNCS.PHASECHK.TRANS64.TRYWAIT P0, [R0+URZ], R3 ;  /* 0x00000003000075a7 */ /* 0x0022a400080011ff */
[----:B--2---:R-:W-:Y:S05]  /*8490*/  @!P0 NANOSLEEP.SYNCS 0x989680 ;  /* 0x009896800000895d */ /* 0x004fea0003900000 */
[----:B------:R-:W2:Y:S02]  /*84a0*/  @!P0 SYNCS.PHASECHK.TRANS64 P0, [R0+URZ], R3 ;  /* 0x00000003000085a7 */ /* 0x000ea400080010ff */
[----:B--2---:R-:W-:Y:S05]  /*84b0*/  @!P0 BRA `(.L_x_146) ;  /* 0xfffffffc00f08947 */ /* 0x004fea000383ffff */
[----:B------:R-:W-:Y:S05]  /*84c0*/  BRA `(.L_x_147) ;  /* 0xffffffa800747947 */ /* 0x000fea000383ffff */
.L_x_51:
[----:B------:R-:W-:-:S07]  /*84d0*/  MOV R0, UR5 ;  /* 0x0000000500007c02 */ /* 0x000fce0008000f00 */
.L_x_148:
[----:B-1----:R1:W2:Y:S02]  /*84e0*/  SYNCS.PHASECHK.TRANS64.TRYWAIT P0, [R0+URZ], R3 ;  /* 0x00000003000075a7 */ /* 0x0022a400080011ff */
[----:B--2---:R-:W-:Y:S05]  /*84f0*/  @!P0 NANOSLEEP.SYNCS 0x989680 ;  /* 0x009896800000895d */ /* 0x004fea0003900000 */
[----:B------:R-:W2:Y:S02]  /*8500*/  @!P0 SYNCS.PHASECHK.TRANS64 P0, [R0+URZ], R3 ;  /* 0x00000003000085a7 */ /* 0x000ea400080010ff */
[----:B--2---:R-:W-:Y:S05]  /*8510*/  @!P0 BRA `(.L_x_148) ;  /* 0xfffffffc00f08947 */ /* 0x004fea000383ffff */
[----:B------:R-:W-:Y:S05]  /*8520*/  BRA `(.L_x_149) ;  /* 0xffffffa800807947 */ /* 0x000fea000383ffff */
.L_x_52:
[----:B------:R-:W-:-:S07]  /*8530*/  MOV R0, UR5 ;  /* 0x0000000500007c02 */ /* 0x000fce0008000f00 */
.L_x_150:
[----:B-1----:R1:W2:Y:S02]  /*8540*/  SYNCS.PHASECHK.TRANS64.TRYWAIT P0, [R0+URZ], R3 ;  /* 0x00000003000075a7 */ /* 0x0022a400080011ff */
[----:B--2---:R-:W-:Y:S05]  /*8550*/  @!P0 NANOSLEEP.SYNCS 0x989680 ;  /* 0x009896800000895d */ /* 0x004fea0003900000 */
[----:B------:R-:W2:Y:S02]  /*8560*/  @!P0 SYNCS.PHASECHK.TRANS64 P0, [R0+URZ], R3 ;  /* 0x00000003000085a7 */ /* 0x000ea400080010ff */
[----:B--2---:R-:W-:Y:S05]  /*8570*/  @!P0 BRA `(.L_x_150) ;  /* 0xfffffffc00f08947 */ /* 0x004fea000383ffff */
[----:B------:R-:W-:Y:S05]  /*8580*/  BRA `(.L_x_151) ;  /* 0xffffffa8008c7947 */ /* 0x000fea000383ffff */
.L_x_53:
[----:B------:R-:W-:-:S07]  /*8590*/  MOV R0, UR5 ;  /* 0x0000000500007c02 */ /* 0x000fce0008000f00 */
.L_x_152:
[----:B-1----:R1:W2:Y:S02]  /*85a0*/  SYNCS.PHASECHK.TRANS64.TRYWAIT P0, [R0+URZ], R3 ;  /* 0x00000003000075a7 */ /* 0x0022a400080011ff */
[----:B--2---:R-:W-:Y:S05]  /*85b0*/  @!P0 NANOSLEEP.SYNCS 0x989680 ;  /* 0x009896800000895d */ /* 0x004fea0003900000 */
[----:B------:R-:W2:Y:S02]  /*85c0*/  @!P0 SYNCS.PHASECHK.TRANS64 P0, [R0+URZ], R3 ;  /* 0x00000003000085a7 */ /* 0x000ea400080010ff */
[----:B--2---:R-:W-:Y:S05]  /*85d0*/  @!P0 BRA `(.L_x_152) ;  /* 0xfffffffc00f08947 */ /* 0x004fea000383ffff */
[----:B------:R-:W-:Y:S05]  /*85e0*/  BRA `(.L_x_153) ;  /* 0xffffffa800987947 */ /* 0x000fea000383ffff */
.L_x_54:
[----:B------:R-:W-:-:S07]  /*85f0*/  MOV R0, UR5 ;  /* 0x0000000500007c02 */ /* 0x000fce0008000f00 */
.L_x_154:
[----:B-1----:R1:W2:Y:S02]  /*8600*/  SYNCS.PHASECHK.TRANS64.TRYWAIT P0, [R0+URZ], R3 ;  /* 0x00000003000075a7 */ /* 0x0022a400080011ff */
[----:B--2---:R-:W-:Y:S05]  /*8610*/  @!P0 NANOSLEEP.SYNCS 0x989680 ;  /* 0x009896800000895d */ /* 0x004fea0003900000 */
[----:B------:R-:W2:Y:S02]  /*8620*/  @!P0 SYNCS.PHASECHK.TRANS64 P0, [R0+URZ], R3 ;  /* 0x00000003000085a7 */ /* 0x000ea400080010ff */
[----:B--2---:R-:W-:Y:S05]  /*8630*/  @!P0 BRA `(.L_x_154) ;  /* 0xfffffffc00f08947 */ /* 0x004fea000383ffff */
[----:B------:R-:W-:Y:S05]  /*8640*/  BRA `(.L_x_155) ;  /* 0xffffffa800a47947 */ /* 0x000fea000383ffff */
.L_x_55:
[----:B------:R-:W-:-:S07]  /*8650*/  MOV R0, UR5 ;  /* 0x0000000500007c02 */ /* 0x000fce0008000f00 */
.L_x_156:
[----:B-1----:R1:W2:Y:S02]  /*8660*/  SYNCS.PHASECHK.TRANS64.TRYWAIT P0, [R0+URZ], R3 ;  /* 0x00000003000075a7 */ /* 0x0022a400080011ff */
[----:B--2---:R-:W-:Y:S05]  /*8670*/  @!P0 NANOSLEEP.SYNCS 0x989680 ;  /* 0x009896800000895d */ /* 0x004fea0003900000 */
[----:B------:R-:W2:Y:S02]  /*8680*/  @!P0 SYNCS.PHASECHK.TRANS64 P0, [R0+URZ], R3 ;  /* 0x00000003000085a7 */ /* 0x000ea400080010ff */
[----:B--2---:R-:W-:Y:S05]  /*8690*/  @!P0 BRA `(.L_x_156) ;  /* 0xfffffffc00f08947 */ /* 0x004fea000383ffff */
[----:B------:R-:W-:Y:S05]  /*86a0*/  BRA `(.L_x_157) ;  /* 0xffffffa800b07947 */ /* 0x000fea000383ffff */
.L_x_56:
[----:B------:R-:W-:-:S07]  /*86b0*/  MOV R0, UR5 ;  /* 0x0000000500007c02 */ /* 0x000fce0008000f00 */
.L_x_158:
[----:B-1----:R1:W2:Y:S02]  /*86c0*/  SYNCS.PHASECHK.TRANS64.TRYWAIT P0, [R0+URZ], R3 ;  /* 0x00000003000075a7 */ /* 0x0022a400080011ff */
[----:B--2---:R-:W-:Y:S05]  /*86d0*/  @!P0 NANOSLEEP.SYNCS 0x989680 ;  /* 0x009896800000895d */ /* 0x004fea0003900000 */
[----:B------:R-:W2:Y:S02]  /*86e0*/  @!P0 SYNCS.PHASECHK.TRANS64 P0, [R0+URZ], R3 ;  /* 0x00000003000085a7 */ /* 0x000ea400080010ff */
[----:B--2---:R-:W-:Y:S05]  /*86f0*/  @!P0 BRA `(.L_x_158) ;  /* 0xfffffffc00f08947 */ /* 0x004fea000383ffff */
[----:B------:R-:W-:Y:S05]  /*8700*/  BRA `(.L_x_159) ;  /* 0xffffffa800bc7947 */ /* 0x000fea000383ffff */
.L_x_57:
[----:B------:R-:W-:-:S07]  /*8710*/  MOV R0, UR5 ;  /* 0x0000000500007c02 */ /* 0x000fce0008000f00 */
.L_x_160:
[----:B-1----:R1:W2:Y:S02]  /*8720*/  SYNCS.PHASECHK.TRANS64.TRYWAIT P0, [R0+URZ], R3 ;  /* 0x00000003000075a7 */ /* 0x0022a400080011ff */
[----:B--2---:R-:W-:Y:S05]  /*8730*/  @!P0 NANOSLEEP.SYNCS 0x989680 ;  /* 0x009896800000895d */ /* 0x004fea0003900000 */
[----:B------:R-:W2:Y:S02]  /*8740*/  @!P0 SYNCS.PHASECHK.TRANS64 P0, [R0+URZ], R3 ;  /* 0x00000003000085a7 */ /* 0x000ea400080010ff */
[----:B--2---:R-:W-:Y:S05]  /*8750*/  @!P0 BRA `(.L_x_160) ;  /* 0xfffffffc00f08947 */ /* 0x004fea000383ffff */
[----:B------:R-:W-:Y:S05]  /*8760*/  BRA `(.L_x_161) ;  /* 0xffffffa800c87947 */ /* 0x000fea000383ffff */
.L_x_58:
[----:B------:R-:W-:-:S07]  /*8770*/  MOV R0, UR5 ;  /* 0x0000000500007c02 */ /* 0x000fce0008000f00 */
.L_x_162:
[----:B-1----:R1:W2:Y:S02]  /*8780*/  SYNCS.PHASECHK.TRANS64.TRYWAIT P0, [R0+URZ], R3 ;  /* 0x00000003000075a7 */ /* 0x0022a400080011ff */
[----:B--2---:R-:W-:Y:S05]  /*8790*/  @!P0 NANOSLEEP.SYNCS 0x989680 ;  /* 0x009896800000895d */ /* 0x004fea0003900000 */
[----:B------:R-:W2:Y:S02]  /*87a0*/  @!P0 SYNCS.PHASECHK.TRANS64 P0, [R0+URZ], R3 ;  /* 0x00000003000085a7 */ /* 0x000ea400080010ff */
[----:B--2---:R-:W-:Y:S05]  /*87b0*/  @!P0 BRA `(.L_x_162) ;  /* 0xfffffffc00f08947 */ /* 0x004fea000383ffff */
[----:B------:R-:W-:Y:S05]  /*87c0*/  BRA `(.L_x_163) ;  /* 0xffffffa800d47947 */ /* 0x000fea000383ffff */
.L_x_59:
[----:B------:R-:W-:-:S07]  /*87d0*/  MOV R0, UR5 ;  /* 0x0000000500007c02 */ /* 0x000fce0008000f00 */
.L_x_164:
[----:B-1----:R1:W2:Y:S02]  /*87e0*/  SYNCS.PHASECHK.TRANS64.TRYWAIT P0, [R0+URZ], R3 ;  /* 0x00000003000075a7 */ /* 0x0022a400080011ff */
[----:B--2---:R-:W-:Y:S05]  /*87f0*/  @!P0 NANOSLEEP.SYNCS 0x989680 ;  /* 0x009896800000895d */ /* 0x004fea0003900000 */
[----:B------:R-:W2:Y:S02]  /*8800*/  @!P0 SYNCS.PHASECHK.TRANS64 P0, [R0+URZ], R3 ;  /* 0x00000003000085a7 */ /* 0x000ea400080010ff */
[----:B--2---:R-:W-:Y:S05]  /*8810*/  @!P0 BRA `(.L_x_164) ;  /* 0xfffffffc00f08947 */ /* 0x004fea000383ffff */
[----:B------:R-:W-:Y:S05]  /*8820*/  BRA `(.L_x_165) ;  /* 0xffffffa800e07947 */ /* 0x000fea000383ffff */
.L_x_60:
[----:B------:R-:W-:-:S07]  /*8830*/  MOV R0, UR5 ;  /* 0x0000000500007c02 */ /* 0x000fce0008000f00 */
.L_x_166:
[----:B-1----:R1:W2:Y:S02]  /*8840*/  SYNCS.PHASECHK.TRANS64.TRYWAIT P0, [R0+URZ], R3 ;  /* 0x00000003000075a7 */ /* 0x0022a400080011ff */
[----:B--2---:R-:W-:Y:S05]  /*8850*/  @!P0 NANOSLEEP.SYNCS 0x989680 ;  /* 0x009896800000895d */ /* 0x004fea0003900000 */
[----:B------:R-:W2:Y:S02]  /*8860*/  @!P0 SYNCS.PHASECHK.TRANS64 P0, [R0+URZ], R3 ;  /* 0x00000003000085a7 */ /* 0x000ea400080010ff */
[----:B--2---:R-:W-:Y:S05]  /*8870*/  @!P0 BRA `(.L_x_166) ;  /* 0xfffffffc00f08947 */ /* 0x004fea000383ffff */
[----:B------:R-:W-:Y:S05]  /*8880*/  BRA `(.L_x_167) ;  /* 0xffffffa800ec7947 */ /* 0x000fea000383ffff */
.L_x_61:
[----:B------:R-:W-:-:S07]  /*8890*/  MOV R0, UR5 ;  /* 0x0000000500007c02 */ /* 0x000fce0008000f00 */
.L_x_168:
[----:B-1----:R1:W2:Y:S02]  /*88a0*/  SYNCS.PHASECHK.TRANS64.TRYWAIT P0, [R0+URZ], R3 ;  /* 0x00000003000075a7 */ /* 0x0022a400080011ff */
[----:B--2---:R-:W-:Y:S05]  /*88b0*/  @!P0 NANOSLEEP.SYNCS 0x989680 ;  /* 0x009896800000895d */ /* 0x004fea0003900000 */
[----:B------:R-:W2:Y:S02]  /*88c0*/  @!P0 SYNCS.PHASECHK.TRANS64 P0, [R0+URZ], R3 ;  /* 0x00000003000085a7 */ /* 0x000ea400080010ff */
[----:B--2---:R-:W-:Y:S05]  /*88d0*/  @!P0 BRA `(.L_x_168) ;  /* 0xfffffffc00f08947 */ /* 0x004fea000383ffff */
[----:B------:R-:W-:Y:S05]  /*88e0*/  BRA `(.L_x_169) ;  /* 0xffffffa800f87947 */ /* 0x000fea000383ffff */
.L_x_62:
[----:B------:R-:W-:-:S07]  /*88f0*/  MOV R0, UR5 ;  /* 0x0000000500007c02 */ /* 0x000fce0008000f00 */
.L_x_170:
[----:B-1----:R1:W2:Y:S02]  /*8900*/  SYNCS.PHASECHK.TRANS64.TRYWAIT P0, [R0+URZ], R3 ;  /* 0x00000003000075a7 */ /* 0x0022a400080011ff */
[----:B--2---:R-:W-:Y:S05]  /*8910*/  @!P0 NANOSLEEP.SYNCS 0x989680 ;  /* 0x009896800000895d */ /* 0x004fea0003900000 */
[----:B------:R-:W2:Y:S02]  /*8920*/  @!P0 SYNCS.PHASECHK.TRANS64 P0, [R0+URZ], R3 ;  /* 0x00000003000085a7 */ /* 0x000ea400080010ff */
[----:B--2---:R-:W-:Y:S05]  /*8930*/  @!P0 BRA `(.L_x_170) ;  /* 0xfffffffc00f08947 */ /* 0x004fea000383ffff */
[----:B------:R-:W-:Y:S05]  /*8940*/  BRA `(.L_x_171) ;  /* 0xffffffac00047947 */ /* 0x000fea000383ffff */
.L_x_65:
[----:B-1----:R1:W2:Y:S02]  /*8950*/  SYNCS.PHASECHK.TRANS64.TRYWAIT P0, [R2+URZ+0x1c0], R4 ;  /* 0x0001c004020075a7 */ /* 0x0022a400080011ff */
[----:B--2---:R-:W-:Y:S05]  /*8960*/  @!P0 NANOSLEEP.SYNCS 0x989680 ;  /* 0x009896800000895d */ /* 0x004fea0003900000 */
[----:B------:R-:W2:Y:S02]  /*8970*/  @!P0 SYNCS.PHASECHK.TRANS64 P0, [R2+URZ+0x1c0], R4 ;  /* 0x0001c004020085a7 */ /* 0x000ea400080010ff */
[----:B--2---:R-:W-:Y:S05]  /*8980*/  @!P0 BRA `(.L_x_65) ;  /* 0xfffffffc00f08947 */ /* 0x004fea000383ffff */
[----:B------:R-:W-:Y:S05]  /*8990*/  BRA `(.L_x_172) ;  /* 0xffffffac00687947 */ /* 0x000fea000383ffff */
.L_x_66:
[----:B------:R-:W-:-:S07]  /*89a0*/  MOV R2, UR4 ;  /* 0x0000000400027c02 */ /* 0x000fce0008000f00 */
.L_x_173:
[----:B-1----:R1:W2:Y:S02]  /*89b0*/  SYNCS.PHASECHK.TRANS64.TRYWAIT P0, [R2+URZ+0x170], R5 ;  /* 0x00017005020075a7 */ /* 0x0022a400080011ff */
[----:B--2---:R-:W-:Y:S05]  /*89c0*/  @!P0 NANOSLEEP.SYNCS 0x989680 ;  /* 0x009896800000895d */ /* 0x004fea0003900000 */
[----:B------:R-:W2:Y:S02]  /*89d0*/  @!P0 SYNCS.PHASECHK.TRANS64 P0, [R2+URZ+0x170], R5 ;  /* 0x00017005020085a7 */ /* 0x000ea400080010ff */
[----:B--2---:R-:W-:Y:S05]  /*89e0*/  @!P0 BRA `(.L_x_173) ;  /* 0xfffffffc00f08947 */ /* 0x004fea000383ffff */
[----:B------:R-:W-:Y:S05]  /*89f0*/  BRA `(.L_x_174) ;  /* 0xffffffac00787947 */ /* 0x000fea000383ffff */
.L_x_67:
[----:B-1----:R1:W2:Y:S02]  /*8a00*/  SYNCS.PHASECHK.TRANS64.TRYWAIT P1, [R2+URZ+0x160], R4 ;  /* 0x00016004020075a7 */ /* 0x0022a400080211ff */
[----:B--2---:R-:W-:Y:S05]  /*8a10*/  @!P1 NANOSLEEP.SYNCS 0x989680 ;  /* 0x009896800000995d */ /* 0x004fea0003900000 */
[----:B------:R-:W2:Y:S02]  /*8a20*/  @!P1 SYNCS.PHASECHK.TRANS64 P1, [R2+URZ+0x160], R4 ;  /* 0x00016004020095a7 */ /* 0x000ea400080210ff */
[----:B--2---:R-:W-:Y:S05]  /*8a30*/  @!P1 BRA `(.L_x_67) ;  /* 0xfffffffc00f09947 */ /* 0x004fea000383ffff */
[----:B------:R-:W-:Y:S05]  /*8a40*/  BRA `(.L_x_175) ;  /* 0xffffffac00a87947 */ /* 0x000fea000383ffff */
.L_x_70:
[----:B------:R-:W-:-:S07]  /*8a50*/  MOV R0, UR4 ;  /* 0x0000000400007c02 */ /* 0x000fce0008000f00 */
.L_x_176:
[----:B-1----:R1:W2:Y:S02]  /*8a60*/  SYNCS.PHASECHK.TRANS64.TRYWAIT P0, [R0+URZ+0x170], R2 ;  /* 0x00017002000075a7 */ /* 0x0022a400080011ff */
[----:B--2---:R-:W-:Y:S05]  /*8a70*/  @!P0 NANOSLEEP.SYNCS 0x989680 ;  /* 0x009896800000895d */ /* 0x004fea0003900000 */
[----:B------:R-:W2:Y:S02]  /*8a80*/  @!P0 SYNCS.PHASECHK.TRANS64 P0, [R0+URZ+0x170], R2 ;  /* 0x00017002000085a7 */ /* 0x000ea400080010ff */
[----:B--2---:R-:W-:Y:S05]  /*8a90*/  @!P0 BRA `(.L_x_176) ;  /* 0xfffffffc00f08947 */ /* 0x004fea000383ffff */
[----:B------:R-:W-:Y:S05]  /*8aa0*/  BRA `(.L_x_69) ;  /* 0xffffffac00fc7947 */ /* 0x000fea000383ffff */
.L_x_79:
[----:B-1----:R-:W-:-:S04]  /*8ab0*/  MOV R5, UR5 ;  /* 0x0000000500057c02 */ /* 0x002fc80008000f00 */
[----:B------:R1:W2:Y:S03]  /*8ac0*/  SYNCS.PHASECHK.TRANS64.TRYWAIT P0, [R5+URZ+0x8], R6 ;  /* 0x00000806050075a7 */ /* 0x0002a600080011ff */
[----:B--2---:R-:W-:Y:S05]  /*8ad0*/  @!P0 NANOSLEEP.SYNCS 0x989680 ;  /* 0x009896800000895d */ /* 0x004fea0003900000 */
[----:B------:R-:W2:Y:S02]  /*8ae0*/  @!P0 SYNCS.PHASECHK.TRANS64 P0, [R5+URZ+0x8], R6 ;  /* 0x00000806050085a7 */ /* 0x000ea400080010ff */
[----:B--2---:R-:W-:Y:S05]  /*8af0*/  @!P0 BRA `(.L_x_79) ;  /* 0xfffffffc00ec8947 */ /* 0x004fea000383ffff */
[----:B------:R-:W-:Y:S05]  /*8b00*/  BRA `(.L_x_78) ;  /* 0xffffffb000b47947 */ /* 0x000fea000383ffff */
.L_x_81:
[----:B------:R-:W-:Y:S01]  /*8b10*/  BSSY B0, `(.L_x_177) ;  /* 0x0000006000007945 */ /* 0x000fe20003800000 */
[----:B------:R-:W-:-:S07]  /*8b20*/  MOV R15, 0xffffffff ;  /* 0xffffffff000f7802 */ /* 0x000fce0000000f00 */
[----:B-1---5:R-:W-:Y:S05]  /*8b30*/  WARPSYNC.COLLECTIVE R15, `(.L_x_178) ;  /* 0x000000000f0c7348 */ /* 0x022fea0003c00000 */
[----:B------:R-:W-:Y:S02]  /*8b40*/  ELECT P6, UR79, PT ;  /* 0x00000000004f782f */ /* 0x000fe400038c0000 */
[----:B------:R-:W-:Y:S01]  /*8b50*/  MOV R14, UR79 ;  /* 0x0000004f000e7c02 */ /* 0x000fe20008000f00 */
[----:B-1---5:R-:W-:Y:S10]  /*8b60*/  ENDCOLLECTIVE ;  /* 0x000000000000791b */ /* 0x022ff40003800000 */
.L_x_178:
[----:B------:R-:W-:Y:S05]  /*8b70*/  BSYNC B0 ;  /* 0x0000000000007941 */ /* 0x000fea0003800000 */
.L_x_177:
[----:B------:R-:W-:Y:S01]  /*8b80*/  PLOP3.LUT P0, PT, P6, PT, PT, 0x80, 0x8 ;  /* 0x000000000008781c */ /* 0x000fe2000370f070 */
[----:B------:R-:W-:-:S12]  /*8b90*/  BRA `(.L_x_179) ;  /* 0xffffffb000e07947 */ /* 0x000fd8000383ffff */
.L_x_83:
[----:B-1----:R-:W-:-:S04]  /*8ba0*/  MOV R0, UR5 ;  /* 0x0000000500007c02 */ /* 0x002fc80008000f00 */
[----:B------:R1:W2:Y:S03]  /*8bb0*/  SYNCS.PHASECHK.TRANS64.TRYWAIT P0, [R0+URZ+0x8], R4 ;  /* 0x00000804000075a7 */ /* 0x0002a600080011ff */
[----:B--2---:R-:W-:Y:S05]  /*8bc0*/  @!P0 NANOSLEEP.SYNCS 0x989680 ;  /* 0x009896800000895d */ /* 0x004fea0003900000 */
[----:B------:R-:W2:Y:S02]  /*8bd0*/  @!P0 SYNCS.PHASECHK.TRANS64 P0, [R0+URZ+0x8], R4 ;  /* 0x00000804000085a7 */ /* 0x000ea400080010ff */
[----:B--2---:R-:W-:Y:S05]  /*8be0*/  @!P0 BRA `(.L_x_83) ;  /* 0xfffffffc00ec8947 */ /* 0x004fea000383ffff */
[----:B------:R-:W-:Y:S05]  /*8bf0*/  BRA `(.L_x_82) ;  /* 0xffffffb000e47947 */ /* 0x000fea000383ffff */
.L_x_84:
[----:B-1----:R1:W2:Y:S02]  /*8c00*/  SYNCS.PHASECHK.TRANS64.TRYWAIT P0, [R0+URZ+0x160], R4 ;  /* 0x00016004000075a7 */ /* 0x0022a400080011ff */
[----:B--2---:R-:W-:Y:S05]  /*8c10*/  @!P0 NANOSLEEP.SYNCS 0x989680 ;  /* 0x009896800000895d */ /* 0x004fea0003900000 */
[----:B------:R-:W2:Y:S02]  /*8c20*/  @!P0 SYNCS.PHASECHK.TRANS64 P0, [R0+URZ+0x160], R4 ;  /* 0x00016004000085a7 */ /* 0x000ea400080010ff */
[----:B--2---:R-:W-:Y:S05]  /*8c30*/  @!P0 BRA `(.L_x_84) ;  /* 0xfffffffc00f08947 */ /* 0x004fea000383ffff */
[----:B------:R-:W-:Y:S05]  /*8c40*/  BRA `(.L_x_180) ;  /* 0xffffffb400c07947 */ /* 0x000fea000383ffff */
.L_x_86:
[----:B------:R-:W-:-:S07]  /*8c50*/  MOV R0, UR23 ;  /* 0x0000001700007c02 */ /* 0x000fce0008000f00 */
.L_x_181:
[----:B-1----:R1:W2:Y:S02]  /*8c60*/  SYNCS.PHASECHK.TRANS64.TRYWAIT P0, [R0+URZ+0x1a0], R4 ;  /* 0x0001a004000075a7 */ /* 0x0022a400080011ff */
[----:B--2---:R-:W-:Y:S05]  /*8c70*/  @!P0 NANOSLEEP.SYNCS 0x989680 ;  /* 0x009896800000895d */ /* 0x004fea0003900000 */
[----:B------:R-:W2:Y:S02]  /*8c80*/  @!P0 SYNCS.PHASECHK.TRANS64 P0, [R0+URZ+0x1a0], R4 ;  /* 0x0001a004000085a7 */ /* 0x000ea400080010ff */
[----:B--2---:R-:W-:Y:S05]  /*8c90*/  @!P0 BRA `(.L_x_181) ;  /* 0xfffffffc00f08947 */ /* 0x004fea000383ffff */
[----:B------:R-:W-:Y:S05]  /*8ca0*/  BRA `(.L_x_182) ;  /* 0xffffffb8000c7947 */ /* 0x000fea000383ffff */
.L_x_89:
[----:B------:R-:W-:Y:S07]  /*8cb0*/  MOV R0, UR5 ;  /* 0x0000000500007c02 */ /* 0x000fee0008000f00 */
.L_x_183:
[----:B-1----:R1:W2:Y:S02]  /*8cc0*/  SYNCS.PHASECHK.TRANS64.TRYWAIT P0, [R0+URZ], R4 ;  /* 0x00000004000075a7 */ /* 0x0022a400080011ff */
[----:B--2---:R-:W-:Y:S05]  /*8cd0*/  @!P0 NANOSLEEP.SYNCS 0x989680 ;  /* 0x009896800000895d */ /* 0x004fea0003900000 */
[----:B------:R-:W2:Y:S02]  /*8ce0*/  @!P0 SYNCS.PHASECHK.TRANS64 P0, [R0+URZ], R4 ;  /* 0x00000004000085a7 */ /* 0x000ea400080010ff */
[----:B--2---:R-:W-:Y:S05]  /*8cf0*/  @!P0 BRA `(.L_x_183) ;  /* 0xfffffffc00f08947 */ /* 0x004fea000383ffff */
[----:B------:R-:W-:Y:S05]  /*8d00*/  BRA `(.L_x_88) ;  /* 0xffffffb800207947 */ /* 0x000fea000383ffff */
.L_x_93:
[----:B-1----:R-:W-:-:S07]  /*8d10*/  MOV R0, UR4 ;  /* 0x0000000400007c02 */ /* 0x002fce0008000f00 */
.L_x_184:
[----:B-1----:R1:W2:Y:S02]  /*8d20*/  SYNCS.PHASECHK.TRANS64.TRYWAIT P0, [R0+URZ], R2 ;  /* 0x00000002000075a7 */ /* 0x0022a400080011ff */
[----:B--2---:R-:W-:Y:S05]  /*8d30*/  @!P0 NANOSLEEP.SYNCS 0x989680 ;  /* 0x009896800000895d */ /* 0x004fea0003900000 */
[----:B------:R-:W2:Y:S02]  /*8d40*/  @!P0 SYNCS.PHASECHK.TRANS64 P0, [R0+URZ], R2 ;  /* 0x00000002000085a7 */ /* 0x000ea400080010ff */
[----:B--2---:R-:W-:Y:S05]  /*8d50*/  @!P0 BRA `(.L_x_184) ;  /* 0xfffffffc00f08947 */ /* 0x004fea000383ffff */
[----:B------:R-:W-:Y:S05]  /*8d60*/  BRA `(.L_x_185) ;  /* 0xffffffb800ec7947 */ /* 0x000fea000383ffff */
.L_x_94:
[----:B------:R-:W-:-:S07]  /*8d70*/  MOV R0, UR5 ;  /* 0x0000000500007c02 */ /* 0x000fce0008000f00 */
.L_x_186:
[----:B-1----:R1:W2:Y:S02]  /*8d80*/  SYNCS.PHASECHK.TRANS64.TRYWAIT P0, [R0+URZ], R3 ;  /* 0x00000003000075a7 */ /* 0x0022a400080011ff */
[----:B--2---:R-:W-:Y:S05]  /*8d90*/  @!P0 NANOSLEEP.SYNCS 0x989680 ;  /* 0x009896800000895d */ /* 0x004fea0003900000 */
[----:B------:R-:W2:Y:S02]  /*8da0*/  @!P0 SYNCS.PHASECHK.TRANS64 P0, [R0+URZ], R3 ;  /* 0x00000003000085a7 */ /* 0x000ea400080010ff */
[----:B--2---:R-:W-:Y:S05]  /*8db0*/  @!P0 BRA `(.L_x_186) ;  /* 0xfffffffc00f08947 */ /* 0x004fea000383ffff */
[----:B------:R-:W-:Y:S05]  /*8dc0*/  BRA `(.L_x_187) ;  /* 0xffffffb800f87947 */ /* 0x000fea000383ffff */
.L_x_95:
[----:B------:R-:W-:-:S07]  /*8dd0*/  MOV R0, UR5 ;  /* 0x0000000500007c02 */ /* 0x000fce0008000f00 */
.L_x_188:
[----:B-1----:R1:W2:Y:S02]  /*8de0*/  SYNCS.PHASECHK.TRANS64.TRYWAIT P0, [R0+URZ], R3 ;  /* 0x00000003000075a7 */ /* 0x0022a400080011ff */
[----:B--2---:R-:W-:Y:S05]  /*8df0*/  @!P0 NANOSLEEP.SYNCS 0x989680 ;  /* 0x009896800000895d */ /* 0x004fea0003900000 */
[----:B------:R-:W2:Y:S02]  /*8e00*/  @!P0 SYNCS.PHASECHK.TRANS64 P0, [R0+URZ], R3 ;  /* 0x00000003000085a7 */ /* 0x000ea400080010ff */
[----:B--2---:R-:W-:Y:S05]  /*8e10*/  @!P0 BRA `(.L_x_188) ;  /* 0xfffffffc00f08947 */ /* 0x004fea000383ffff */
[----:B------:R-:W-:Y:S05]  /*8e20*/  BRA `(.L_x_189) ;  /* 0xffffffbc00047947 */ /* 0x000fea000383ffff */
.L_x_98:
[----:B------:R-:W-:-:S07]  /*8e30*/  MOV R0, UR17 ;  /* 0x0000001100007c02 */ /* 0x000fce0008000f00 */
.L_x_190:
[----:B-1----:R1:W2:Y:S02]  /*8e40*/  SYNCS.PHASECHK.TRANS64.TRYWAIT P1, [R0+URZ+0x1e0], R2 ;  /* 0x0001e002000075a7 */ /* 0x0022a400080211ff */
[----:B--2---:R-:W-:Y:S05]  /*8e50*/  @!P1 NANOSLEEP.SYNCS 0x989680 ;  /* 0x009896800000995d */ /* 0x004fea0003900000 */
[----:B------:R-:W2:Y:S02]  /*8e60*/  @!P1 SYNCS.PHASECHK.TRANS64 P1, [R0+URZ+0x1e0], R2 ;  /* 0x0001e002000095a7 */ /* 0x000ea400080210ff */
[----:B--2---:R-:W-:Y:S05]  /*8e70*/  @!P1 BRA `(.L_x_190) ;  /* 0xfffffffc00f09947 */ /* 0x004fea000383ffff */
[----:B------:R-:W-:Y:S05]  /*8e80*/  BRA `(.L_x_191) ;  /* 0xffffffbc00507947 */ /* 0x000fea000383ffff */
.L_x_103:
[----:B--2---:R2:W4:Y:S02]  /*8e90*/  SYNCS.PHASECHK.TRANS64.TRYWAIT P0, [R7+URZ+0x160], R0 ;  /* 0x00016000070075a7 */ /* 0x00452400080011ff */
[----:B----4-:R-:W-:Y:S05]  /*8ea0*/  @!P0 NANOSLEEP.SYNCS 0x989680 ;  /* 0x009896800000895d */ /* 0x010fea0003900000 */
[----:B------:R-:W4:Y:S02]  /*8eb0*/  @!P0 SYNCS.PHASECHK.TRANS64 P0, [R7+URZ+0x160], R0 ;  /* 0x00016000070085a7 */ /* 0x000f2400080010ff */
[----:B----4-:R-:W-:Y:S05]  /*8ec0*/  @!P0 BRA `(.L_x_103) ;  /* 0xfffffffc00f08947 */ /* 0x010fea000383ffff */
[----:B------:R-:W-:Y:S05]  /*8ed0*/  BRA `(.L_x_192) ;  /* 0xffffffc000707947 */ /* 0x000fea000383ffff */
.L_x_106:
[----:B-1----:R-:W-:Y:S07]  /*8ee0*/  MOV R0, UR17 ;  /* 0x0000001100007c02 */ /* 0x002fee0008000f00 */
.L_x_193:
[----:B-1----:R1:W2:Y:S02]  /*8ef0*/  SYNCS.PHASECHK.TRANS64.TRYWAIT P2, [R0+URZ+0x158], R7 ;  /* 0x00015807000075a7 */ /* 0x0022a400080411ff */
[----:B--2---:R-:W-:Y:S05]  /*8f00*/  @!P2 NANOSLEEP.SYNCS 0x989680 ;  /* 0x009896800000a95d */ /* 0x004fea0003900000 */
[----:B------:R-:W2:Y:S02]  /*8f10*/  @!P2 SYNCS.PHASECHK.TRANS64 P2, [R0+URZ+0x158], R7 ;  /* 0x000158070000a5a7 */ /* 0x000ea400080410ff */
[----:B--2---:R-:W-:Y:S05]  /*8f20*/  @!P2 BRA `(.L_x_193) ;  /* 0xfffffffc00f0a947 */ /* 0x004fea000383ffff */
[----:B------:R-:W-:Y:S05]  /*8f30*/  BRA `(.L_x_105) ;  /* 0xffffffc400d07947 */ /* 0x000fea000383ffff */
.L_x_109:
[----:B-1----:R-:W-:Y:S07]  /*8f40*/  MOV R0, UR17 ;  /* 0x0000001100007c02 */ /* 0x002fee0008000f00 */
.L_x_194:
[----:B-1----:R1:W2:Y:S02]  /*8f50*/  SYNCS.PHASECHK.TRANS64.TRYWAIT P0, [R0+URZ+0x148], R6 ;  /* 0x00014806000075a7 */ /* 0x0022a400080011ff */
[----:B--2---:R-:W-:Y:S05]  /*8f60*/  @!P0 NANOSLEEP.SYNCS 0x989680 ;  /* 0x009896800000895d */ /* 0x004fea0003900000 */
[----:B------:R-:W2:Y:S02]  /*8f70*/  @!P0 SYNCS.PHASECHK.TRANS64 P0, [R0+URZ+0x148], R6 ;  /* 0x00014806000085a7 */ /* 0x000ea400080010ff */
[----:B--2---:R-:W-:Y:S05]  /*8f80*/  @!P0 BRA `(.L_x_194) ;  /* 0xfffffffc00f08947 */ /* 0x004fea000383ffff */
[----:B------:R-:W-:Y:S05]  /*8f90*/  BRA `(.L_x_195) ;  /* 0xffffffc800207947 */ /* 0x000fea000383ffff */
.L_x_112:
[----:B--2---:R2:W3:Y:S02]  /*8fa0*/  SYNCS.PHASECHK.TRANS64.TRYWAIT P0, [R3+URZ+0x160], R0 ;  /* 0x00016000030075a7 */ /* 0x0044e400080011ff */
[----:B---3--:R-:W-:Y:S05]  /*8fb0*/  @!P0 NANOSLEEP.SYNCS 0x989680 ;  /* 0x009896800000895d */ /* 0x008fea0003900000 */
[----:B------:R-:W3:Y:S02]  /*8fc0*/  @!P0 SYNCS.PHASECHK.TRANS64 P0, [R3+URZ+0x160], R0 ;  /* 0x00016000030085a7 */ /* 0x000ee400080010ff */
[----:B---3--:R-:W-:Y:S05]  /*8fd0*/  @!P0 BRA `(.L_x_112) ;  /* 0xfffffffc00f08947 */ /* 0x008fea000383ffff */
[----:B------:R-:W-:Y:S05]  /*8fe0*/  BRA `(.L_x_196) ;  /* 0xffffffcc00647947 */ /* 0x000fea000383ffff */
.L_x_123:
[----:B-1----:R-:W-:Y:S04]  /*8ff0*/  MOV R0, UR44 ;  /* 0x0000002c00007c02 */ /* 0x002fe80008000f00 */
[----:B------:R1:W2:Y:S03]  /*9000*/  SYNCS.PHASECHK.TRANS64.TRYWAIT P1, [R0+URZ+0x140], R3 ;  /* 0x00014003000075a7 */ /* 0x0002a600080211ff */
[----:B--2---:R-:W-:Y:S05]  /*9010*/  @!P1 NANOSLEEP.SYNCS 0x989680 ;  /* 0x009896800000995d */ /* 0x004fea0003900000 */
[----:B------:R-:W2:Y:S02]  /*9020*/  @!P1 SYNCS.PHASECHK.TRANS64 P1, [R0+URZ+0x140], R3 ;  /* 0x00014003000095a7 */ /* 0x000ea400080210ff */
[----:B--2---:R-:W-:Y:S05]  /*9030*/  @!P1 BRA `(.L_x_123) ;  /* 0xfffffffc00ec9947 */ /* 0x004fea000383ffff */
[----:B------:R-:W-:Y:S05]  /*9040*/  BRA `(.L_x_122) ;  /* 0xffffffd800b87947 */ /* 0x000fea000383ffff */
.L_x_125:
[----:B------:R1:W1:Y:S02]  /*9050*/  SYNCS.PHASECHK.TRANS64.TRYWAIT P1, [R143+URZ+0x180], R4 ;  /* 0x000180048f0075a7 */ /* 0x00026400080211ff */
[----:B-1----:R-:W-:Y:S05]  /*9060*/  @!P1 NANOSLEEP.SYNCS 0x989680 ;  /* 0x009896800000995d */ /* 0x002fea0003900000 */
[----:B------:R-:W1:Y:S02]  /*9070*/  @!P1 SYNCS.PHASECHK.TRANS64 P1, [R143+URZ+0x180], R4 ;  /* 0x000180048f0095a7 */ /* 0x000e6400080210ff */
[----:B-1----:R-:W-:Y:S05]  /*9080*/  @!P1 BRA `(.L_x_125) ;  /* 0xfffffffc00f09947 */ /* 0x002fea000383ffff */
[----:B------:R-:W-:Y:S05]  /*9090*/  BRA `(.L_x_124) ;  /* 0xffffffdc00007947 */ /* 0x000fea000383ffff */
        .weak           $__internal_0_$__cuda_sm10x_tcgen05_guardrail_trap_col_being_dealloced_not_returned_by_alloc
        .type           $__internal_0_$__cuda_sm10x_tcgen05_guardrail_trap_col_being_dealloced_not_returned_by_alloc,@function
        .size           $__internal_0_$__cuda_sm10x_tcgen05_guardrail_trap_col_being_dealloced_not_returned_by_alloc,($__internal_1_$__cuda_sm10x_tcgen05_guardrail_trap_phase_invalid_during_alloc - $__internal_0_$__cuda_sm10x_tcgen05_guardrail_trap_col_being_dealloced_not_returned_by_alloc)
$__internal_0_$__cuda_sm10x_tcgen05_guardrail_trap_col_being_dealloced_not_returned_by_alloc:
[----:B------:R-:W-:Y:S05]  /*90a0*/  BPT.TRAP 0x1 ;  /* 0x000000040000795c */ /* 0x000fea0000300000 */
[----:B------:R-:W-:-:S04]  /*90b0*/  HFMA2 R3, -RZ, RZ, 0, 0 ;  /* 0x00000000ff037431 */ /* 0x000fc800000001ff */
[----:B------:R-:W-:Y:S05]  /*90c0*/  RET.REL.NODEC R2 `(_ZN7cutlass13device_kernelINS_4gemm6kernel13GemmUniversalIN4cute5tupleIJiiiiEEENS1_10collective13CollectiveMmaINS1_35MainloopSm100TmaUmmaWarpSpecializedILi20ELi2ELi4ENS5_IJNS4_1CILi2EEESB_NSA_ILi1EEEEEEEENS5_IJNSA_ILi256EEENSA_ILi64EEESG_EEENS_12float_e4m3_tENS5_IJlSC_lEEESI_SJ_NS4_8TiledMMAINS4_8MMA_AtomIJNS4_10MMA_TraitsINS4_25SM100_MMA_F8F6F4_2x1SM_SSEJSI_SI_fSF_SG_NS4_17integral_constantINS4_4UMMA5MajorELSQ_0EEESR_NSO_INSP_7ScaleInELSS_0EEEST_EEEEEENS4_6LayoutINS5_IJSC_SC_SC_EEENS5_IJNSA_ILi0EEESY_SY_EEEEENS5_IJNS4_10UnderscoreES11_S11_EEEEENS4_28SM100_TMA_2SM_LOAD_MULTICASTENS4_14ComposedLayoutINS4_7SwizzleILi2ELi4ELi3EEENS4_18smem_ptr_flag_bitsILi8EEENSW_INS5_IJNSA_ILi8EEESG_EEENS5_IJSG_SC_EEEEEEEvNS4_8identityENS4_18SM100_TMA_2SM_LOADES1E_vS1F_EENS_8epilogue10collective18CollectiveEpilogueINS1I_23Sm100TmaWarpSpecializedILi1ELi1ELi64ELb0ELb0EEEJNS5_IJNSA_ILi128EEESG_SG_EEENS5_IJNSW_IS1N_SC_EENSW_ISG_SC_EEEEESI_SJ_SI_SJ_NS1I_6fusion15FusionCallbacksIS1M_NS1S_17LinearCombinationISI_fSI_fLNS_15FloatRoundStyleE2EEES1O_S1R_JEEENS4_5SM1004TMEM4LOAD26SM100_TMEM_LOAD_32dp32b64xENS4_13SM90_TMA_LOADES1E_NS4_39AutoVectorizingCopyWithAssumedAlignmentILi128EEENS4_14SM90_TMA_STOREES1E_S24_S24_EEEvvEEEEvNT_6ParamsE) ;  /* 0xffffff6c02cc7950 */ /* 0x000fea0003c3ffff */
        .weak           $__internal_1_$__cuda_sm10x_tcgen05_guardrail_trap_phase_invalid_during_alloc
        .type           $__internal_1_$__cuda_sm10x_tcgen05_guardrail_trap_phase_invalid_during_alloc,@function
        .size           $__internal_1_$__cuda_sm10x_tcgen05_guardrail_trap_phase_invalid_during_alloc,($__internal_2_$__cuda_sm10x_tcgen05_guardrail_trap_unallocated_columns_being_dealloced - $__internal_1_$__cuda_sm10x_tcgen05_guardrail_trap_phase_invalid_during_alloc)
$__internal_1_$__cuda_sm10x_tcgen05_guardrail_trap_phase_invalid_during_alloc:
[----:B------:R-:W-:Y:S05]  /*90d0*/  BPT.TRAP 0x1 ;  /* 0x000000040000795c */ /* 0x000fea0000300000 */
[----:B------:R-:W-:-:S04]  /*90e0*/  MOV R5, 0x0 ;  /* 0x0000000000057802 */ /* 0x000fc80000000f00 */
[----:B------:R-:W-:Y:S05]  /*90f0*/  RET.REL.NODEC R4 `(_ZN7cutlass13device_kernelINS_4gemm6kernel13GemmUniversalIN4cute5tupleIJiiiiEEENS1_10collective13CollectiveMmaINS1_35MainloopSm100TmaUmmaWarpSpecializedILi20ELi2ELi4ENS5_IJNS4_1CILi2EEESB_NSA_ILi1EEEEEEEENS5_IJNSA_ILi256EEENSA_ILi64EEESG_EEENS_12float_e4m3_tENS5_IJlSC_lEEESI_SJ_NS4_8TiledMMAINS4_8MMA_AtomIJNS4_10MMA_TraitsINS4_25SM100_MMA_F8F6F4_2x1SM_SSEJSI_SI_fSF_SG_NS4_17integral_constantINS4_4UMMA5MajorELSQ_0EEESR_NSO_INSP_7ScaleInELSS_0EEEST_EEEEEENS4_6LayoutINS5_IJSC_SC_SC_EEENS5_IJNSA_ILi0EEESY_SY_EEEEENS5_IJNS4_10UnderscoreES11_S11_EEEEENS4_28SM100_TMA_2SM_LOAD_MULTICASTENS4_14ComposedLayoutINS4_7SwizzleILi2ELi4ELi3EEENS4_18smem_ptr_flag_bitsILi8EEENSW_INS5_IJNSA_ILi8EEESG_EEENS5_IJSG_SC_EEEEEEEvNS4_8identityENS4_18SM100_TMA_2SM_LOADES1E_vS1F_EENS_8epilogue10collective18CollectiveEpilogueINS1I_23Sm100TmaWarpSpecializedILi1ELi1ELi64ELb0ELb0EEEJNS5_IJNSA_ILi128EEESG_SG_EEENS5_IJNSW_IS1N_SC_EENSW_ISG_SC_EEEEESI_SJ_SI_SJ_NS1I_6fusion15FusionCallbacksIS1M_NS1S_17LinearCombinationISI_fSI_fLNS_15FloatRoundStyleE2EEES1O_S1R_JEEENS4_5SM1004TMEM4LOAD26SM100_TMEM_LOAD_32dp32b64xENS4_13SM90_TMA_LOADES1E_NS4_39AutoVectorizingCopyWithAssumedAlignmentILi128EEENS4_14SM90_TMA_STOREES1E_S24_S24_EEEvvEEEEvNT_6ParamsE) ;  /* 0xffffff6c04c07950 */ /* 0x000fea0003c3ffff */
        .weak           $__internal_2_$__cuda_sm10x_tcgen05_guardrail_trap_unallocated_columns_being_dealloced
        .type           $__internal_2_$__cuda_sm10x_tcgen05_guardrail_trap_unallocated_columns_being_dealloced,@function
        .size           $__internal_2_$__cuda_sm10x_tcgen05_guardrail_trap_unallocated_columns_being_dealloced,(.L_x_198 - $__internal_2_$__cuda_sm10x_tcgen05_guardrail_trap_unallocated_columns_being_dealloced)
$__internal_2_$__cuda_sm10x_tcgen05_guardrail_trap_unallocated_columns_being_dealloced:
[----:B------:R-:W-:Y:S05]  /*9100*/  BPT.TRAP 0x1 ;  /* 0x000000040000795c */ /* 0x000fea0000300000 */
[----:B------:R-:W-:-:S04]  /*9110*/  HFMA2 R3, -RZ, RZ, 0, 0 ;  /* 0x00000000ff037431 */ /* 0x000fc800000001ff */
[----:B------:R-:W-:Y:S05]  /*9120*/  RET.REL.NODEC R2 `(_ZN7cutlass13device_kernelINS_4gemm6kernel13GemmUniversalIN4cute5tupleIJiiiiEEENS1_10collective13CollectiveMmaINS1_35MainloopSm100TmaUmmaWarpSpecializedILi20ELi2ELi4ENS5_IJNS4_1CILi2EEESB_NSA_ILi1EEEEEEEENS5_IJNSA_ILi256EEENSA_ILi64EEESG_EEENS_12float_e4m3_tENS5_IJlSC_lEEESI_SJ_NS4_8TiledMMAINS4_8MMA_AtomIJNS4_10MMA_TraitsINS4_25SM100_MMA_F8F6F4_2x1SM_SSEJSI_SI_fSF_SG_NS4_17integral_constantINS4_4UMMA5MajorELSQ_0EEESR_NSO_INSP_7ScaleInELSS_0EEEST_EEEEEENS4_6LayoutINS5_IJSC_SC_SC_EEENS5_IJNSA_ILi0EEESY_SY_EEEEENS5_IJNS4_10UnderscoreES11_S11_EEEEENS4_28SM100_TMA_2SM_LOAD_MULTICASTENS4_14ComposedLayoutINS4_7SwizzleILi2ELi4ELi3EEENS4_18smem_ptr_flag_bitsILi8EEENSW_INS5_IJNSA_ILi8EEESG_EEENS5_IJSG_SC_EEEEEEEvNS4_8identityENS4_18SM100_TMA_2SM_LOADES1E_vS1F_EENS_8epilogue10collective18CollectiveEpilogueINS1I_23Sm100TmaWarpSpecializedILi1ELi1ELi64ELb0ELb0EEEJNS5_IJNSA_ILi128EEESG_SG_EEENS5_IJNSW_IS1N_SC_EENSW_ISG_SC_EEEEESI_SJ_SI_SJ_NS1I_6fusion15FusionCallbacksIS1M_NS1S_17LinearCombinationISI_fSI_fLNS_15FloatRoundStyleE2EEES1O_S1R_JEEENS4_5SM1004TMEM4LOAD26SM100_TMEM_LOAD_32dp32b64xENS4_13SM90_TMA_LOADES1E_NS4_39AutoVectorizingCopyWithAssumedAlignmentILi128EEENS4_14SM90_TMA_STOREES1E_S24_S24_EEEvvEEEEvNT_6ParamsE) ;  /* 0xffffff6c02b47950 */ /* 0x000fea0003c3ffff */
.L_x_197:
[----:B------:R-:W-:-:S00]  /*9130*/  BRA `(.L_x_197) ;  /* 0xfffffffc00fc7947 */ /* 0x000fc0000383ffff */
[----:B------:R-:W-:-:S00]  /*9140*/  NOP ;  /* 0x0000000000007918 */ /* 0x000fc00000000000 */
        /* <DEDUP_REMOVED lines=11> */
.L_x_198:


//--------------------- .nv.global.init           --------------------------
	.section	.nv.global.init,"aw",@progbits
.nv.global.init:
	.type		$str$27,@object
	.size		$str$27,($str$28 - $str$27)
$str$27:
        /*0000*/ 	.byte	0x28, 0x61, 0x64, 0x64, 0x72, 0x65, 0x73, 0x73, 0x20, 0x26, 0x20, 0x6d, 0x61, 0x73, 0x6b, 0x29
        /*0010*/ 	.byte	0x20, 0x3d, 0x3d, 0x20, 0x30, 0x00
	.type		$str$28,@object
	.size		$str$28,($str$26 - $str$28)
$str$28:
        /*0016*/ 	.byte	0x2f, 0x74, 0x6d, 0x70, 0x2f, 0x63, 0x75, 0x74, 0x6c, 0x61, 0x73, 0x73, 0x5f, 0x73, 0x77, 0x65
        /*0026*/ 	.byte	0x65, 0x70, 0x5f, 0x73, 0x72, 0x63, 0x2f, 0x69, 0x6e, 0x63, 0x6c, 0x75, 0x64, 0x65, 0x2f, 0x63
        /*0036*/ 	.byte	0x75, 0x74, 0x65, 0x2f, 0x70, 0x6f, 0x69, 0x6e, 0x74, 0x65, 0x72, 0x5f, 0x66, 0x6c, 0x61, 0x67
        /*0046*/ 	.byte	0x67, 0x65, 0x64, 0x2e, 0x68, 0x70, 0x70, 0x00
	.type		$str$26,@object
	.size		$str$26,($str$25 - $str$26)
$str$26:
        /*004e*/ 	.byte	0x2f, 0x74, 0x6d, 0x70, 0x2f, 0x63, 0x75, 0x74, 0x6c, 0x61, 0x73, 0x73, 0x5f, 0x73, 0x77, 0x65
        /*005e*/ 	.byte	0x65, 0x70, 0x5f, 0x73, 0x72, 0x63, 0x2f, 0x69, 0x6e, 0x63, 0x6c, 0x75, 0x64, 0x65, 0x2f, 0x63
        /*006e*/ 	.byte	0x75, 0x74, 0x65, 0x2f, 0x61, 0x74, 0x6f, 0x6d, 0x2f, 0x63, 0x6f, 0x70, 0x79, 0x5f, 0x74, 0x72
        /*007e*/ 	.byte	0x61, 0x69, 0x74, 0x73, 0x5f, 0x73, 0x6d, 0x31, 0x30, 0x30, 0x2e, 0x68, 0x70, 0x70, 0x00
	.type		$str$25,@object
	.size		$str$25,(__unnamed_1 - $str$25)
$str$25:
        /*008d*/ 	.byte	0x28, 0x28, 0x75, 0x69, 0x6e, 0x74, 0x33, 0x32, 0x5f, 0x74, 0x28, 0x74, 0x68, 0x72, 0x65, 0x61
        /*009d*/ 	.byte	0x64, 0x49, 0x64, 0x78, 0x2e, 0x78, 0x29, 0x20, 0x2f, 0x20, 0x33, 0x32, 0x29, 0x20, 0x25, 0x20
        /*00ad*/ 	.byte	0x34, 0x29, 0x20, 0x3d, 0x3d, 0x20, 0x28, 0x28, 0x28, 0x74, 0x6d, 0x65, 0x6d, 0x5f, 0x61, 0x64
        /*00bd*/ 	.byte	0x64, 0x72, 0x20, 0x3e, 0x3e, 0x20, 0x31, 0x36, 0x29, 0x20, 0x2f, 0x20, 0x33, 0x32, 0x29, 0x20
        /*00cd*/ 	.byte	0x25, 0x20, 0x34, 0x29, 0x00
	.type		__unnamed_1,@object
	.size		__unnamed_1,(__unnamed_2 - __unnamed_1)
__unnamed_1:
        /*00d2*/ 	.byte	0x61, 0x75, 0x74, 0x6f, 0x20, 0x63, 0x75, 0x74, 0x65, 0x3a, 0x3a, 0x61, 0x73, 0x5f, 0x70, 0x6f
        /* <DEDUP_REMOVED lines=24> */
        /*0262*/ 	.byte	0x43, 0x3c, 0x38, 0x31, 0x39, 0x32, 0x3e, 0x3e, 0x3e, 0x3e, 0x5d, 0x00
	.type		__unnamed_2,@object
	.size		__unnamed_2,(.L_2 - __unnamed_2)
__unnamed_2:
        /* <DEDUP_REMOVED lines=42> */
        /*050e*/ 	.byte	0x3e, 0x3e, 0x3e, 0x3e, 0x5d, 0x00
.L_2:


//--------------------- .nv.shared._ZN7cutlass13device_kernelINS_4gemm6kernel13GemmUniversalIN4cute5tupleIJiiiiEEENS1_10collective13CollectiveMmaINS1_35MainloopSm100TmaUmmaWarpSpecializedILi20ELi2ELi4ENS5_IJNS4_1CILi2EEESB_NSA_ILi1EEEEEEEENS5_IJNSA_ILi256EEENSA_ILi64EEESG_EEENS_12float_e4m3_tENS5_IJlSC_lEEESI_SJ_NS4_8TiledMMAINS4_8MMA_AtomIJNS4_10MMA_TraitsINS4_25SM100_MMA_F8F6F4_2x1SM_SSEJSI_SI_fSF_SG_NS4_17integral_constantINS4_4UMMA5MajorELSQ_0EEESR_NSO_INSP_7ScaleInELSS_0EEEST_EEEEEENS4_6LayoutINS5_IJSC_SC_SC_EEENS5_IJNSA_ILi0EEESY_SY_EEEEENS5_IJNS4_10UnderscoreES11_S11_EEEEENS4_28SM100_TMA_2SM_LOAD_MULTICASTENS4_14ComposedLayoutINS4_7SwizzleILi2ELi4ELi3EEENS4_18smem_ptr_flag_bitsILi8EEENSW_INS5_IJNSA_ILi8EEESG_EEENS5_IJSG_SC_EEEEEEEvNS4_8identityENS4_18SM100_TMA_2SM_LOADES1E_vS1F_EENS_8epilogue10collective18CollectiveEpilogueINS1I_23Sm100TmaWarpSpecializedILi1ELi1ELi64ELb0ELb0EEEJNS5_IJNSA_ILi128EEESG_SG_EEENS5_IJNSW_IS1N_SC_EENSW_ISG_SC_EEEEESI_SJ_SI_SJ_NS1I_6fusion15FusionCallbacksIS1M_NS1S_17LinearCombinationISI_fSI_fLNS_15FloatRoundStyleE2EEES1O_S1R_JEEENS4_5SM1004TMEM4LOAD26SM100_TMEM_LOAD_32dp32b64xENS4_13SM90_TMA_LOADES1E_NS4_39AutoVectorizingCopyWithAssumedAlignmentILi128EEENS4_14SM90_TMA_STOREES1E_S24_S24_EEEvvEEEEvNT_6ParamsE --------------------------
	.section	.nv.shared._ZN7cutlass13device_kernelINS_4gemm6kernel13GemmUniversalIN4cute5tupleIJiiiiEEENS1_10collective13CollectiveMmaINS1_35MainloopSm100TmaUmmaWarpSpecializedILi20ELi2ELi4ENS5_IJNS4_1CILi2EEESB_NSA_ILi1EEEEEEEENS5_IJNSA_ILi256EEENSA_ILi64EEESG_EEENS_12float_e4m3_tENS5_IJlSC_lEEESI_SJ_NS4_8TiledMMAINS4_8MMA_AtomIJNS4_10MMA_TraitsINS4_25SM100_MMA_F8F6F4_2x1SM_SSEJSI_SI_fSF_SG_NS4_17integral_constantINS4_4UMMA5MajorELSQ_0EEESR_NSO_INSP_7ScaleInELSS_0EEEST_EEEEEENS4_6LayoutINS5_IJSC_SC_SC_EEENS5_IJNSA_ILi0EEESY_SY_EEEEENS5_IJNS4_10UnderscoreES11_S11_EEEEENS4_28SM100_TMA_2SM_LOAD_MULTICASTENS4_14ComposedLayoutINS4_7SwizzleILi2ELi4ELi3EEENS4_18smem_ptr_flag_bitsILi8EEENSW_INS5_IJNSA_ILi8EEESG_EEENS5_IJSG_SC_EEEEEEEvNS4_8identityENS4_18SM100_TMA_2SM_LOADES1E_vS1F_EENS_8epilogue10collective18CollectiveEpilogueINS1I_23Sm100TmaWarpSpecializedILi1ELi1ELi64ELb0ELb0EEEJNS5_IJNSA_ILi128EEESG_SG_EEENS5_IJNSW_IS1N_SC_EENSW_ISG_SC_EEEEESI_SJ_SI_SJ_NS1I_6fusion15FusionCallbacksIS1M_NS1S_17LinearCombinationISI_fSI_fLNS_15FloatRoundStyleE2EEES1O_S1R_JEEENS4_5SM1004TMEM4LOAD26SM100_TMEM_LOAD_32dp32b64xENS4_13SM90_TMA_LOADES1E_NS4_39AutoVectorizingCopyWithAssumedAlignmentILi128EEENS4_14SM90_TMA_STOREES1E_S24_S24_EEEvvEEEEvNT_6ParamsE,"aw",@nobits
	.sectionflags	@""
	.align	16
	.zero		1024


//--------------------- .nv.shared.reserved.0     --------------------------
	.section	.nv.shared.reserved.0,"aw",@nobits
	.weak		__nv_reservedSMEM_offset_0_alias
	.size		__nv_reservedSMEM_offset_0_alias, 0, 64
	.other		__nv_reservedSMEM_offset_0_alias,@"STO_CUDA_RESERVED_SHARED STV_DEFAULT"
__nv_reservedSMEM_offset_0_alias:
	.zero		0
.nv.shared.reserved.0:
	.zero		64
	.weak		__nv_reservedSMEM_tcgen05_partition
	.type		__nv_reservedSMEM_tcgen05_partition,@object
	.size		__nv_reservedSMEM_tcgen05_partition,(.L_0 - __nv_reservedSMEM_tcgen05_partition)
__nv_reservedSMEM_tcgen05_partition:
	.zero		32
.L_0:


//--------------------- .nv.global                --------------------------
	.section	.nv.global,"aw",@nobits
.nv.global:
	.type		_ZN39_INTERNAL_3baf88d7_4_k_cu_102dcb13_89374cute1_E,@object
	.size		_ZN39_INTERNAL_3baf88d7_4_k_cu_102dcb13_89374cute1_E,(_ZN39_INTERNAL_3baf88d7_4_k_cu_102dcb13_89374cuda3std3__45__cpo6cbeginE - _ZN39_INTERNAL_3baf88d7_4_k_cu_102dcb13_89374cute1_E)
_ZN39_INTERNAL_3baf88d7_4_k_cu_102dcb13_89374cute1_E:
	.zero		1
	.type		_ZN39_INTERNAL_3baf88d7_4_k_cu_102dcb13_89374cuda3std3__45__cpo6cbeginE,@object
	.size		_ZN39_INTERNAL_3baf88d7_4_k_cu_102dcb13_89374cuda3std3__45__cpo6cbeginE,(_ZN39_INTERNAL_3baf88d7_4_k_cu_102dcb13_89374cuda3std3__48in_placeE - _ZN39_INTERNAL_3baf88d7_4_k_cu_102dcb13_89374cuda3std3__45__cpo6cbeginE)
_ZN39_INTERNAL_3baf88d7_4_k_cu_102dcb13_89374cuda3std3__45__cpo6cbeginE:
	.zero		1
	.type		_ZN39_INTERNAL_3baf88d7_4_k_cu_102dcb13_89374cuda3std3__48in_placeE,@object
	.size		_ZN39_INTERNAL_3baf88d7_4_k_cu_102dcb13_89374cuda3std3__48in_placeE,(_ZN39_INTERNAL_3baf88d7_4_k_cu_102dcb13_89374cuda3std6ranges3__45__cpo9iter_moveE - _ZN39_INTERNAL_3baf88d7_4_k_cu_102dcb13_89374cuda3std3__48in_placeE)
_ZN39_INTERNAL_3baf88d7_4_k_cu_102dcb13_89374cuda3std3__48in_placeE:
	.zero		1
	.type		_ZN39_INTERNAL_3baf88d7_4_k_cu_102dcb13_89374cuda3std6ranges3__45__cpo9iter_moveE,@object
	.size		_ZN39_INTERNAL_3baf88d7_4_k_cu_102dcb13_89374cuda3std6ranges3__45__cpo9iter_moveE,(_ZN39_INTERNAL_3baf88d7_4_k_cu_102dcb13_89374cuda3std3__45__cpo5beginE - _ZN39_INTERNAL_3baf88d7_4_k_cu_102dcb13_89374cuda3std6ranges3__45__cpo9iter_moveE)
_ZN39_INTERNAL_3baf88d7_4_k_cu_102dcb13_89374cuda3std6ranges3__45__cpo9iter_moveE:
	.zero		1
	.type		_ZN39_INTERNAL_3baf88d7_4_k_cu_102dcb13_89374cuda3std3__45__cpo5beginE,@object
	.size		_ZN39_INTERNAL_3baf88d7_4_k_cu_102dcb13_89374cuda3std3__45__cpo5beginE,(_ZN39_INTERNAL_3baf88d7_4_k_cu_102dcb13_89374cuda3std3__441_GLOBAL__N__3baf88d7_4_k_cu_102dcb13_89376ignoreE - _ZN39_INTERNAL_3baf88d7_4_k_cu_102dcb13_89374cuda3std3__45__cpo5beginE)
_ZN39_INTERNAL_3baf88d7_4_k_cu_102dcb13_89374cuda3std3__45__cpo5beginE:
	.zero		1
	.type		_ZN39_INTERNAL_3baf88d7_4_k_cu_102dcb13_89374cuda3std3__441_GLOBAL__N__3baf88d7_4_k_cu_102dcb13_89376ignoreE,@object
	.size		_ZN39_INTERNAL_3baf88d7_4_k_cu_102dcb13_89374cuda3std3__441_GLOBAL__N__3baf88d7_4_k_cu_102dcb13_89376ignoreE,(_ZN39_INTERNAL_3baf88d7_4_k_cu_102dcb13_89374cute7productE - _ZN39_INTERNAL_3baf88d7_4_k_cu_102dcb13_89374cuda3std3__441_GLOBAL__N__3baf88d7_4_k_cu_102dcb13_89376ignoreE)
_ZN39_INTERNAL_3baf88d7_4_k_cu_102dcb13_89374cuda3std3__441_GLOBAL__N__3baf88d7_4_k_cu_102dcb13_89376ignoreE:
	.zero		1
	.type		_ZN39_INTERNAL_3baf88d7_4_k_cu_102dcb13_89374cute7productE,@object
	.size		_ZN39_INTERNAL_3baf88d7_4_k_cu_102dcb13_89374cute7productE,(_ZN39_INTERNAL_3baf88d7_4_k_cu_102dcb13_89374cuda3std3__45__cpo3endE - _ZN39_INTERNAL_3baf88d7_4_k_cu_102dcb13_89374cute7productE)
_ZN39_INTERNAL_3baf88d7_4_k_cu_102dcb13_89374cute7productE:
	.zero		1
	.type		_ZN39_INTERNAL_3baf88d7_4_k_cu_102dcb13_89374cuda3std3__45__cpo3endE,@object
	.size		_ZN39_INTERNAL_3baf88d7_4_k_cu_102dcb13_89374cuda3std3__45__cpo3endE,(_ZN39_INTERNAL_3baf88d7_4_k_cu_102dcb13_89374cuda3std3__419piecewise_constructE - _ZN39_INTERNAL_3baf88d7_4_k_cu_102dcb13_89374cuda3std3__45__cpo3endE)
_ZN39_INTERNAL_3baf88d7_4_k_cu_102dcb13_89374cuda3std3__45__cpo3endE:
	.zero		1
	.type		_ZN39_INTERNAL_3baf88d7_4_k_cu_102dcb13_89374cuda3std3__419piecewise_constructE,@object
	.size		_ZN39_INTERNAL_3baf88d7_4_k_cu_102dcb13_89374cuda3std3__419piecewise_constructE,(_ZN39_INTERNAL_3baf88d7_4_k_cu_102dcb13_89374cuda3std3__45__cpo4cendE - _ZN39_INTERNAL_3baf88d7_4_k_cu_102dcb13_89374cuda3std3__419piecewise_constructE)
_ZN39_INTERNAL_3baf88d7_4_k_cu_102dcb13_89374cuda3std3__419piecewise_constructE:
	.zero		1
	.type		_ZN39_INTERNAL_3baf88d7_4_k_cu_102dcb13_89374cuda3std3__45__cpo4cendE,@object
	.size		_ZN39_INTERNAL_3baf88d7_4_k_cu_102dcb13_89374cuda3std3__45__cpo4cendE,(_ZN39_INTERNAL_3baf88d7_4_k_cu_102dcb13_89374cuda3std6ranges3__45__cpo4swapE - _ZN39_INTERNAL_3baf88d7_4_k_cu_102dcb13_89374cuda3std3__45__cpo4cendE)
_ZN39_INTERNAL_3baf88d7_4_k_cu_102dcb13_89374cuda3std3__45__cpo4cendE:
	.zero		1
	.type		_ZN39_INTERNAL_3baf88d7_4_k_cu_102dcb13_89374cuda3std6ranges3__45__cpo4swapE,@object
	.size		_ZN39_INTERNAL_3baf88d7_4_k_cu_102dcb13_89374cuda3std6ranges3__45__cpo4swapE,(.L_10 - _ZN39_INTERNAL_3baf88d7_4_k_cu_102dcb13_89374cuda3std6ranges3__45__cpo4swapE)
_ZN39_INTERNAL_3baf88d7_4_k_cu_102dcb13_89374cuda3std6ranges3__45__cpo4swapE:
	.zero		1
.L_10:


//--------------------- .nv.constant0._ZN7cutlass13device_kernelINS_4gemm6kernel13GemmUniversalIN4cute5tupleIJiiiiEEENS1_10collective13CollectiveMmaINS1_35MainloopSm100TmaUmmaWarpSpecializedILi20ELi2ELi4ENS5_IJNS4_1CILi2EEESB_NSA_ILi1EEEEEEEENS5_IJNSA_ILi256EEENSA_ILi64EEESG_EEENS_12float_e4m3_tENS5_IJlSC_lEEESI_SJ_NS4_8TiledMMAINS4_8MMA_AtomIJNS4_10MMA_TraitsINS4_25SM100_MMA_F8F6F4_2x1SM_SSEJSI_SI_fSF_SG_NS4_17integral_constantINS4_4UMMA5MajorELSQ_0EEESR_NSO_INSP_7ScaleInELSS_0EEEST_EEEEEENS4_6LayoutINS5_IJSC_SC_SC_EEENS5_IJNSA_ILi0EEESY_SY_EEEEENS5_IJNS4_10UnderscoreES11_S11_EEEEENS4_28SM100_TMA_2SM_LOAD_MULTICASTENS4_14ComposedLayoutINS4_7SwizzleILi2ELi4ELi3EEENS4_18smem_ptr_flag_bitsILi8EEENSW_INS5_IJNSA_ILi8EEESG_EEENS5_IJSG_SC_EEEEEEEvNS4_8identityENS4_18SM100_TMA_2SM_LOADES1E_vS1F_EENS_8epilogue10collective18CollectiveEpilogueINS1I_23Sm100TmaWarpSpecializedILi1ELi1ELi64ELb0ELb0EEEJNS5_IJNSA_ILi128EEESG_SG_EEENS5_IJNSW_IS1N_SC_EENSW_ISG_SC_EEEEESI_SJ_SI_SJ_NS1I_6fusion15FusionCallbacksIS1M_NS1S_17LinearCombinationISI_fSI_fLNS_15FloatRoundStyleE2EEES1O_S1R_JEEENS4_5SM1004TMEM4LOAD26SM100_TMEM_LOAD_32dp32b64xENS4_13SM90_TMA_LOADES1E_NS4_39AutoVectorizingCopyWithAssumedAlignmentILi128EEENS4_14SM90_TMA_STOREES1E_S24_S24_EEEvvEEEEvNT_6ParamsE --------------------------
	.section	.nv.constant0._ZN7cutlass13device_kernelINS_4gemm6kernel13GemmUniversalIN4cute5tupleIJiiiiEEENS1_10collective13CollectiveMmaINS1_35MainloopSm100TmaUmmaWarpSpecializedILi20ELi2ELi4ENS5_IJNS4_1CILi2EEESB_NSA_ILi1EEEEEEEENS5_IJNSA_ILi256EEENSA_ILi64EEESG_EEENS_12float_e4m3_tENS5_IJlSC_lEEESI_SJ_NS4_8TiledMMAINS4_8MMA_AtomIJNS4_10MMA_TraitsINS4_25SM100_MMA_F8F6F4_2x1SM_SSEJSI_SI_fSF_SG_NS4_17integral_constantINS4_4UMMA5MajorELSQ_0EEESR_NSO_INSP_7ScaleInELSS_0EEEST_EEEEEENS4_6LayoutINS5_IJSC_SC_SC_EEENS5_IJNSA_ILi0EEESY_SY_EEEEENS5_IJNS4_10UnderscoreES11_S11_EEEEENS4_28SM100_TMA_2SM_LOAD_MULTICASTENS4_14ComposedLayoutINS4_7SwizzleILi2ELi4ELi3EEENS4_18smem_ptr_flag_bitsILi8EEENSW_INS5_IJNSA_ILi8EEESG_EEENS5_IJSG_SC_EEEEEEEvNS4_8identityENS4_18SM100_TMA_2SM_LOADES1E_vS1F_EENS_8epilogue10collective18CollectiveEpilogueINS1I_23Sm100TmaWarpSpecializedILi1ELi1ELi64ELb0ELb0EEEJNS5_IJNSA_ILi128EEESG_SG_EEENS5_IJNSW_IS1N_SC_EENSW_ISG_SC_EEEEESI_SJ_SI_SJ_NS1I_6fusion15FusionCallbacksIS1M_NS1S_17LinearCombinationISI_fSI_fLNS_15FloatRoundStyleE2EEES1O_S1R_JEEENS4_5SM1004TMEM4LOAD26SM100_TMEM_LOAD_32dp32b64xENS4_13SM90_TMA_LOADES1E_NS4_39AutoVectorizingCopyWithAssumedAlignmentILi128EEENS4_14SM90_TMA_STOREES1E_S24_S24_EEEvvEEEEvNT_6ParamsE,"a",@progbits
	.sectionflags	@""
	.align	4
.nv.constant0._ZN7cutlass13device_kernelINS_4gemm6kernel13GemmUniversalIN4cute5tupleIJiiiiEEENS1_10collective13CollectiveMmaINS1_35MainloopSm100TmaUmmaWarpSpecializedILi20ELi2ELi4ENS5_IJNS4_1CILi2EEESB_NSA_ILi1EEEEEEEENS5_IJNSA_ILi256EEENSA_ILi64EEESG_EEENS_12float_e4m3_tENS5_IJlSC_lEEESI_SJ_NS4_8TiledMMAINS4_8MMA_AtomIJNS4_10MMA_TraitsINS4_25SM100_MMA_F8F6F4_2x1SM_SSEJSI_SI_fSF_SG_NS4_17integral_constantINS4_4UMMA5MajorELSQ_0EEESR_NSO_INSP_7ScaleInELSS_0EEEST_EEEEEENS4_6LayoutINS5_IJSC_SC_SC_EEENS5_IJNSA_ILi0EEESY_SY_EEEEENS5_IJNS4_10UnderscoreES11_S11_EEEEENS4_28SM100_TMA_2SM_LOAD_MULTICASTENS4_14ComposedLayoutINS4_7SwizzleILi2ELi4ELi3EEENS4_18smem_ptr_flag_bitsILi8EEENSW_INS5_IJNSA_ILi8EEESG_EEENS5_IJSG_SC_EEEEEEEvNS4_8identityENS4_18SM100_TMA_2SM_LOADES1E_vS1F_EENS_8epilogue10collective18CollectiveEpilogueINS1I_23Sm100TmaWarpSpecializedILi1ELi1ELi64ELb0ELb0EEEJNS5_IJNSA_ILi128EEESG_SG_EEENS5_IJNSW_IS1N_SC_EENSW_ISG_SC_EEEEESI_SJ_SI_SJ_NS1I_6fusion15FusionCallbacksIS1M_NS1S_17LinearCombinationISI_fSI_fLNS_15FloatRoundStyleE2EEES1O_S1R_JEEENS4_5SM1004TMEM4LOAD26SM100_TMEM_LOAD_32dp32b64xENS4_13SM90_TMA_LOADES1E_NS4_39AutoVectorizingCopyWithAssumedAlignmentILi128EEENS4_14SM90_TMA_STOREES1E_S24_S24_EEEvvEEEEvNT_6ParamsE:
	.zero		2944


//--------------------- SYMBOLS --------------------------

	.type		.nv.reservedSmem.offset0,@object
	.size		.nv.reservedSmem.offset0,0x4
	.type		.nv.reservedSmem.cap,@object
	.size		.nv.reservedSmem.cap,0x4
	.type		__assertfail,@function
